//
// Generated by NVIDIA NVVM Compiler
//
// Compiler Build ID: CL-36424714
// Cuda compilation tools, release 13.0, V13.0.88
// Based on NVVM 20.0.0
//

.version 9.0
.target sm_100
.address_size 64

	// .globl	_ZN18mamtorch_kernel_v544fullyconnected_backward_argAlike_cuda_kernelEPKfS1_PKiS3_Pfiii
// _ZZN18mamtorch_kernel_v544fullyconnected_backward_argAlike_cuda_kernelEPKfS1_PKiS3_PfiiiE6Ablock has been demoted
// _ZZN18mamtorch_kernel_v544fullyconnected_backward_argAlike_cuda_kernelEPKfS1_PKiS3_PfiiiE13Aargmax_block has been demoted
// _ZZN18mamtorch_kernel_v544fullyconnected_backward_argAlike_cuda_kernelEPKfS1_PKiS3_PfiiiE13Aargmin_block has been demoted
// _ZZN18mamtorch_kernel_v544fullyconnected_backward_argAlike_cuda_kernelEPKfS1_PKiS3_PfiiiE6Bblock has been demoted
// _ZZN18mamtorch_kernel_v545fullyconnected_backward_argBTlike_cuda_kernelEPKfS1_PKiS3_PfiiiE6Ablock has been demoted
// _ZZN18mamtorch_kernel_v545fullyconnected_backward_argBTlike_cuda_kernelEPKfS1_PKiS3_PfiiiE13Bargmax_block has been demoted
// _ZZN18mamtorch_kernel_v545fullyconnected_backward_argBTlike_cuda_kernelEPKfS1_PKiS3_PfiiiE6Bblock has been demoted

.visible .entry _ZN18mamtorch_kernel_v544fullyconnected_backward_argAlike_cuda_kernelEPKfS1_PKiS3_Pfiii(
	.param .u64 .ptr .align 1 _ZN18mamtorch_kernel_v544fullyconnected_backward_argAlike_cuda_kernelEPKfS1_PKiS3_Pfiii_param_0,
	.param .u64 .ptr .align 1 _ZN18mamtorch_kernel_v544fullyconnected_backward_argAlike_cuda_kernelEPKfS1_PKiS3_Pfiii_param_1,
	.param .u64 .ptr .align 1 _ZN18mamtorch_kernel_v544fullyconnected_backward_argAlike_cuda_kernelEPKfS1_PKiS3_Pfiii_param_2,
	.param .u64 .ptr .align 1 _ZN18mamtorch_kernel_v544fullyconnected_backward_argAlike_cuda_kernelEPKfS1_PKiS3_Pfiii_param_3,
	.param .u64 .ptr .align 1 _ZN18mamtorch_kernel_v544fullyconnected_backward_argAlike_cuda_kernelEPKfS1_PKiS3_Pfiii_param_4,
	.param .u32 _ZN18mamtorch_kernel_v544fullyconnected_backward_argAlike_cuda_kernelEPKfS1_PKiS3_Pfiii_param_5,
	.param .u32 _ZN18mamtorch_kernel_v544fullyconnected_backward_argAlike_cuda_kernelEPKfS1_PKiS3_Pfiii_param_6,
	.param .u32 _ZN18mamtorch_kernel_v544fullyconnected_backward_argAlike_cuda_kernelEPKfS1_PKiS3_Pfiii_param_7
)
{
	.reg .pred 	%p<36>;
	.reg .b32 	%r<290>;
	.reg .b32 	%f<203>;
	.reg .b64 	%rd<116>;
	// demoted variable
	.shared .align 4 .b8 _ZZN18mamtorch_kernel_v544fullyconnected_backward_argAlike_cuda_kernelEPKfS1_PKiS3_PfiiiE6Ablock[4096];
	// demoted variable
	.shared .align 4 .b8 _ZZN18mamtorch_kernel_v544fullyconnected_backward_argAlike_cuda_kernelEPKfS1_PKiS3_PfiiiE13Aargmax_block[4224];
	// demoted variable
	.shared .align 4 .b8 _ZZN18mamtorch_kernel_v544fullyconnected_backward_argAlike_cuda_kernelEPKfS1_PKiS3_PfiiiE13Aargmin_block[4352];
	// demoted variable
	.shared .align 4 .b8 _ZZN18mamtorch_kernel_v544fullyconnected_backward_argAlike_cuda_kernelEPKfS1_PKiS3_PfiiiE6Bblock[4480];
	ld.param.u64 	%rd5, [_ZN18mamtorch_kernel_v544fullyconnected_backward_argAlike_cuda_kernelEPKfS1_PKiS3_Pfiii_param_0];
	ld.param.u64 	%rd6, [_ZN18mamtorch_kernel_v544fullyconnected_backward_argAlike_cuda_kernelEPKfS1_PKiS3_Pfiii_param_1];
	ld.param.u64 	%rd7, [_ZN18mamtorch_kernel_v544fullyconnected_backward_argAlike_cuda_kernelEPKfS1_PKiS3_Pfiii_param_2];
	ld.param.u64 	%rd8, [_ZN18mamtorch_kernel_v544fullyconnected_backward_argAlike_cuda_kernelEPKfS1_PKiS3_Pfiii_param_3];
	ld.param.u32 	%r101, [_ZN18mamtorch_kernel_v544fullyconnected_backward_argAlike_cuda_kernelEPKfS1_PKiS3_Pfiii_param_5];
	ld.param.u32 	%r102, [_ZN18mamtorch_kernel_v544fullyconnected_backward_argAlike_cuda_kernelEPKfS1_PKiS3_Pfiii_param_6];
	mov.u32 	%r104, %ctaid.x;
	mov.u32 	%r105, %ctaid.y;
	mov.u32 	%r1, %tid.x;
	mov.u32 	%r2, %tid.y;
	shl.b32 	%r3, %r104, 5;
	shl.b32 	%r4, %r105, 5;
	setp.lt.s32 	%p1, %r102, 32;
	mov.f32 	%f187, 0f00000000;
	mov.f32 	%f188, %f187;
	mov.f32 	%f189, %f187;
	mov.f32 	%f190, %f187;
	mov.f32 	%f191, %f187;
	mov.f32 	%f192, %f187;
	mov.f32 	%f193, %f187;
	mov.f32 	%f194, %f187;
	mov.f32 	%f195, %f187;
	mov.f32 	%f196, %f187;
	mov.f32 	%f197, %f187;
	mov.f32 	%f198, %f187;
	mov.f32 	%f199, %f187;
	mov.f32 	%f200, %f187;
	mov.f32 	%f201, %f187;
	mov.f32 	%f202, %f187;
	@%p1 bra 	$L__BB0_5;
	cvta.to.global.u64 	%rd1, %rd6;
	cvta.to.global.u64 	%rd2, %rd8;
	cvta.to.global.u64 	%rd3, %rd7;
	cvta.to.global.u64 	%rd4, %rd5;
	shl.b32 	%r107, %r2, 3;
	add.s32 	%r108, %r107, %r1;
	and.b32  	%r109, %r108, 31;
	shl.b32 	%r110, %r108, 2;
	and.b32  	%r111, %r110, 124;
	mov.u32 	%r112, _ZZN18mamtorch_kernel_v544fullyconnected_backward_argAlike_cuda_kernelEPKfS1_PKiS3_PfiiiE6Ablock;
	add.s32 	%r113, %r112, %r111;
	mov.u32 	%r114, _ZZN18mamtorch_kernel_v544fullyconnected_backward_argAlike_cuda_kernelEPKfS1_PKiS3_PfiiiE13Aargmax_block;
	add.s32 	%r115, %r114, %r111;
	mov.u32 	%r116, _ZZN18mamtorch_kernel_v544fullyconnected_backward_argAlike_cuda_kernelEPKfS1_PKiS3_PfiiiE13Aargmin_block;
	add.s32 	%r117, %r116, %r111;
	mov.u32 	%r118, _ZZN18mamtorch_kernel_v544fullyconnected_backward_argAlike_cuda_kernelEPKfS1_PKiS3_PfiiiE6Bblock;
	mad.lo.s32 	%r119, %r109, 140, %r118;
	add.s32 	%r5, %r4, %r2;
	shr.u32 	%r6, %r108, 5;
	shl.b32 	%r120, %r6, 7;
	add.s32 	%r7, %r113, %r120;
	mad.lo.s32 	%r8, %r6, 132, %r115;
	mad.lo.s32 	%r9, %r6, 136, %r117;
	shl.b32 	%r121, %r6, 2;
	add.s32 	%r10, %r119, %r121;
	add.s32 	%r122, %r108, 64;
	shr.u32 	%r11, %r122, 5;
	shl.b32 	%r123, %r11, 7;
	add.s32 	%r12, %r113, %r123;
	mad.lo.s32 	%r13, %r11, 132, %r115;
	mad.lo.s32 	%r14, %r11, 136, %r117;
	shl.b32 	%r124, %r11, 2;
	add.s32 	%r15, %r119, %r124;
	add.s32 	%r125, %r108, 128;
	shr.u32 	%r16, %r125, 5;
	shl.b32 	%r126, %r16, 7;
	add.s32 	%r17, %r113, %r126;
	mad.lo.s32 	%r18, %r16, 132, %r115;
	mad.lo.s32 	%r19, %r16, 136, %r117;
	shl.b32 	%r127, %r16, 2;
	add.s32 	%r20, %r119, %r127;
	add.s32 	%r128, %r108, 192;
	shr.u32 	%r21, %r128, 5;
	shl.b32 	%r129, %r21, 7;
	add.s32 	%r22, %r113, %r129;
	mad.lo.s32 	%r23, %r21, 132, %r115;
	mad.lo.s32 	%r24, %r21, 136, %r117;
	shl.b32 	%r130, %r21, 2;
	add.s32 	%r25, %r119, %r130;
	add.s32 	%r131, %r108, 256;
	shr.u32 	%r26, %r131, 5;
	shl.b32 	%r132, %r26, 7;
	add.s32 	%r27, %r113, %r132;
	mad.lo.s32 	%r28, %r26, 132, %r115;
	mad.lo.s32 	%r29, %r26, 136, %r117;
	shl.b32 	%r133, %r26, 2;
	add.s32 	%r30, %r119, %r133;
	add.s32 	%r134, %r108, 320;
	shr.u32 	%r31, %r134, 5;
	shl.b32 	%r135, %r31, 7;
	add.s32 	%r32, %r113, %r135;
	mad.lo.s32 	%r33, %r31, 132, %r115;
	mad.lo.s32 	%r34, %r31, 136, %r117;
	shl.b32 	%r136, %r31, 2;
	add.s32 	%r35, %r119, %r136;
	add.s32 	%r137, %r108, 384;
	shr.u32 	%r36, %r137, 5;
	shl.b32 	%r138, %r36, 7;
	add.s32 	%r37, %r113, %r138;
	mad.lo.s32 	%r38, %r36, 132, %r115;
	mad.lo.s32 	%r39, %r36, 136, %r117;
	shl.b32 	%r139, %r36, 2;
	add.s32 	%r40, %r119, %r139;
	add.s32 	%r140, %r108, 448;
	shr.u32 	%r41, %r140, 5;
	shl.b32 	%r141, %r41, 7;
	add.s32 	%r42, %r113, %r141;
	mad.lo.s32 	%r43, %r41, 132, %r115;
	mad.lo.s32 	%r44, %r41, 136, %r117;
	shl.b32 	%r142, %r41, 2;
	add.s32 	%r45, %r119, %r142;
	add.s32 	%r143, %r108, 512;
	shr.u32 	%r46, %r143, 5;
	shl.b32 	%r144, %r46, 7;
	add.s32 	%r47, %r113, %r144;
	mad.lo.s32 	%r48, %r46, 132, %r115;
	mad.lo.s32 	%r49, %r46, 136, %r117;
	shl.b32 	%r145, %r46, 2;
	add.s32 	%r50, %r119, %r145;
	add.s32 	%r146, %r108, 576;
	shr.u32 	%r51, %r146, 5;
	shl.b32 	%r147, %r51, 7;
	add.s32 	%r52, %r113, %r147;
	mad.lo.s32 	%r53, %r51, 132, %r115;
	mad.lo.s32 	%r54, %r51, 136, %r117;
	shl.b32 	%r148, %r51, 2;
	add.s32 	%r55, %r119, %r148;
	add.s32 	%r149, %r108, 640;
	shr.u32 	%r56, %r149, 5;
	shl.b32 	%r150, %r56, 7;
	add.s32 	%r57, %r113, %r150;
	mad.lo.s32 	%r58, %r56, 132, %r115;
	mad.lo.s32 	%r59, %r56, 136, %r117;
	shl.b32 	%r151, %r56, 2;
	add.s32 	%r60, %r119, %r151;
	add.s32 	%r152, %r108, 704;
	shr.u32 	%r61, %r152, 5;
	shl.b32 	%r153, %r61, 7;
	add.s32 	%r62, %r113, %r153;
	mad.lo.s32 	%r63, %r61, 132, %r115;
	mad.lo.s32 	%r64, %r61, 136, %r117;
	shl.b32 	%r154, %r61, 2;
	add.s32 	%r65, %r119, %r154;
	add.s32 	%r155, %r108, 768;
	shr.u32 	%r66, %r155, 5;
	shl.b32 	%r156, %r66, 7;
	add.s32 	%r67, %r113, %r156;
	mad.lo.s32 	%r68, %r66, 132, %r115;
	mad.lo.s32 	%r69, %r66, 136, %r117;
	shl.b32 	%r157, %r66, 2;
	add.s32 	%r70, %r119, %r157;
	add.s32 	%r158, %r108, 832;
	shr.u32 	%r71, %r158, 5;
	shl.b32 	%r159, %r71, 7;
	add.s32 	%r72, %r113, %r159;
	mad.lo.s32 	%r73, %r71, 132, %r115;
	mad.lo.s32 	%r74, %r71, 136, %r117;
	shl.b32 	%r160, %r71, 2;
	add.s32 	%r75, %r119, %r160;
	add.s32 	%r161, %r108, 896;
	shr.u32 	%r76, %r161, 5;
	shl.b32 	%r162, %r76, 7;
	add.s32 	%r77, %r113, %r162;
	mad.lo.s32 	%r78, %r76, 132, %r115;
	mad.lo.s32 	%r79, %r76, 136, %r117;
	shl.b32 	%r163, %r76, 2;
	add.s32 	%r80, %r119, %r163;
	add.s32 	%r164, %r108, 960;
	shr.u32 	%r81, %r164, 5;
	shl.b32 	%r165, %r81, 7;
	add.s32 	%r82, %r113, %r165;
	mad.lo.s32 	%r83, %r81, 132, %r115;
	mad.lo.s32 	%r84, %r81, 136, %r117;
	shl.b32 	%r166, %r81, 2;
	add.s32 	%r85, %r119, %r166;
	shl.b32 	%r167, %r1, 2;
	add.s32 	%r86, %r112, %r167;
	shr.s32 	%r168, %r102, 31;
	shr.u32 	%r169, %r168, 27;
	add.s32 	%r170, %r102, %r169;
	shr.s32 	%r87, %r170, 5;
	mov.b32 	%r285, 0;
	mov.f32 	%f187, 0f00000000;
$L__BB0_2:
	ld.param.u32 	%r284, [_ZN18mamtorch_kernel_v544fullyconnected_backward_argAlike_cuda_kernelEPKfS1_PKiS3_Pfiii_param_7];
	shl.b32 	%r172, %r1, 2;
	add.s32 	%r173, %r172, 64;
	mov.u32 	%r174, _ZZN18mamtorch_kernel_v544fullyconnected_backward_argAlike_cuda_kernelEPKfS1_PKiS3_PfiiiE13Aargmax_block;
	add.s32 	%r288, %r174, %r173;
	mov.u32 	%r175, _ZZN18mamtorch_kernel_v544fullyconnected_backward_argAlike_cuda_kernelEPKfS1_PKiS3_PfiiiE6Bblock;
	mad.lo.s32 	%r176, %r2, 140, %r175;
	add.s32 	%r286, %r176, 2240;
	mov.u32 	%r177, _ZZN18mamtorch_kernel_v544fullyconnected_backward_argAlike_cuda_kernelEPKfS1_PKiS3_PfiiiE13Aargmin_block;
	add.s32 	%r289, %r177, %r173;
	shl.b32 	%r178, %r285, 5;
	add.s32 	%r179, %r6, %r178;
	shl.b32 	%r180, %r2, 3;
	add.s32 	%r181, %r180, %r1;
	and.b32  	%r182, %r181, 31;
	add.s32 	%r183, %r182, %r3;
	mad.lo.s32 	%r184, %r179, %r101, %r183;
	mul.wide.s32 	%rd10, %r184, 4;
	add.s64 	%rd11, %rd4, %rd10;
	ld.global.nc.f32 	%f67, [%rd11];
	st.shared.f32 	[%r7], %f67;
	add.s64 	%rd12, %rd3, %rd10;
	ld.global.nc.u32 	%r185, [%rd12];
	st.shared.u32 	[%r8], %r185;
	add.s64 	%rd13, %rd2, %rd10;
	ld.global.nc.u32 	%r186, [%rd13];
	st.shared.u32 	[%r9], %r186;
	add.s32 	%r187, %r182, %r4;
	mad.lo.s32 	%r188, %r179, %r284, %r187;
	mul.wide.s32 	%rd14, %r188, 4;
	add.s64 	%rd15, %rd1, %rd14;
	ld.global.nc.f32 	%f68, [%rd15];
	st.shared.f32 	[%r10], %f68;
	add.s32 	%r189, %r11, %r178;
	mad.lo.s32 	%r190, %r189, %r101, %r183;
	mul.wide.s32 	%rd16, %r190, 4;
	add.s64 	%rd17, %rd4, %rd16;
	ld.global.nc.f32 	%f69, [%rd17];
	st.shared.f32 	[%r12], %f69;
	add.s64 	%rd18, %rd3, %rd16;
	ld.global.nc.u32 	%r191, [%rd18];
	st.shared.u32 	[%r13], %r191;
	add.s64 	%rd19, %rd2, %rd16;
	ld.global.nc.u32 	%r192, [%rd19];
	st.shared.u32 	[%r14], %r192;
	mad.lo.s32 	%r193, %r189, %r284, %r187;
	mul.wide.s32 	%rd20, %r193, 4;
	add.s64 	%rd21, %rd1, %rd20;
	ld.global.nc.f32 	%f70, [%rd21];
	st.shared.f32 	[%r15], %f70;
	add.s32 	%r194, %r16, %r178;
	mad.lo.s32 	%r195, %r194, %r101, %r183;
	mul.wide.s32 	%rd22, %r195, 4;
	add.s64 	%rd23, %rd4, %rd22;
	ld.global.nc.f32 	%f71, [%rd23];
	st.shared.f32 	[%r17], %f71;
	add.s64 	%rd24, %rd3, %rd22;
	ld.global.nc.u32 	%r196, [%rd24];
	st.shared.u32 	[%r18], %r196;
	add.s64 	%rd25, %rd2, %rd22;
	ld.global.nc.u32 	%r197, [%rd25];
	st.shared.u32 	[%r19], %r197;
	mad.lo.s32 	%r198, %r194, %r284, %r187;
	mul.wide.s32 	%rd26, %r198, 4;
	add.s64 	%rd27, %rd1, %rd26;
	ld.global.nc.f32 	%f72, [%rd27];
	st.shared.f32 	[%r20], %f72;
	add.s32 	%r199, %r21, %r178;
	mad.lo.s32 	%r200, %r199, %r101, %r183;
	mul.wide.s32 	%rd28, %r200, 4;
	add.s64 	%rd29, %rd4, %rd28;
	ld.global.nc.f32 	%f73, [%rd29];
	st.shared.f32 	[%r22], %f73;
	add.s64 	%rd30, %rd3, %rd28;
	ld.global.nc.u32 	%r201, [%rd30];
	st.shared.u32 	[%r23], %r201;
	add.s64 	%rd31, %rd2, %rd28;
	ld.global.nc.u32 	%r202, [%rd31];
	st.shared.u32 	[%r24], %r202;
	mad.lo.s32 	%r203, %r199, %r284, %r187;
	mul.wide.s32 	%rd32, %r203, 4;
	add.s64 	%rd33, %rd1, %rd32;
	ld.global.nc.f32 	%f74, [%rd33];
	st.shared.f32 	[%r25], %f74;
	add.s32 	%r204, %r26, %r178;
	mad.lo.s32 	%r205, %r204, %r101, %r183;
	mul.wide.s32 	%rd34, %r205, 4;
	add.s64 	%rd35, %rd4, %rd34;
	ld.global.nc.f32 	%f75, [%rd35];
	st.shared.f32 	[%r27], %f75;
	add.s64 	%rd36, %rd3, %rd34;
	ld.global.nc.u32 	%r206, [%rd36];
	st.shared.u32 	[%r28], %r206;
	add.s64 	%rd37, %rd2, %rd34;
	ld.global.nc.u32 	%r207, [%rd37];
	st.shared.u32 	[%r29], %r207;
	mad.lo.s32 	%r208, %r204, %r284, %r187;
	mul.wide.s32 	%rd38, %r208, 4;
	add.s64 	%rd39, %rd1, %rd38;
	ld.global.nc.f32 	%f76, [%rd39];
	st.shared.f32 	[%r30], %f76;
	add.s32 	%r209, %r31, %r178;
	mad.lo.s32 	%r210, %r209, %r101, %r183;
	mul.wide.s32 	%rd40, %r210, 4;
	add.s64 	%rd41, %rd4, %rd40;
	ld.global.nc.f32 	%f77, [%rd41];
	st.shared.f32 	[%r32], %f77;
	add.s64 	%rd42, %rd3, %rd40;
	ld.global.nc.u32 	%r211, [%rd42];
	st.shared.u32 	[%r33], %r211;
	add.s64 	%rd43, %rd2, %rd40;
	ld.global.nc.u32 	%r212, [%rd43];
	st.shared.u32 	[%r34], %r212;
	mad.lo.s32 	%r213, %r209, %r284, %r187;
	mul.wide.s32 	%rd44, %r213, 4;
	add.s64 	%rd45, %rd1, %rd44;
	ld.global.nc.f32 	%f78, [%rd45];
	st.shared.f32 	[%r35], %f78;
	add.s32 	%r214, %r36, %r178;
	mad.lo.s32 	%r215, %r214, %r101, %r183;
	mul.wide.s32 	%rd46, %r215, 4;
	add.s64 	%rd47, %rd4, %rd46;
	ld.global.nc.f32 	%f79, [%rd47];
	st.shared.f32 	[%r37], %f79;
	add.s64 	%rd48, %rd3, %rd46;
	ld.global.nc.u32 	%r216, [%rd48];
	st.shared.u32 	[%r38], %r216;
	add.s64 	%rd49, %rd2, %rd46;
	ld.global.nc.u32 	%r217, [%rd49];
	st.shared.u32 	[%r39], %r217;
	mad.lo.s32 	%r218, %r214, %r284, %r187;
	mul.wide.s32 	%rd50, %r218, 4;
	add.s64 	%rd51, %rd1, %rd50;
	ld.global.nc.f32 	%f80, [%rd51];
	st.shared.f32 	[%r40], %f80;
	add.s32 	%r219, %r41, %r178;
	mad.lo.s32 	%r220, %r219, %r101, %r183;
	mul.wide.s32 	%rd52, %r220, 4;
	add.s64 	%rd53, %rd4, %rd52;
	ld.global.nc.f32 	%f81, [%rd53];
	st.shared.f32 	[%r42], %f81;
	add.s64 	%rd54, %rd3, %rd52;
	ld.global.nc.u32 	%r221, [%rd54];
	st.shared.u32 	[%r43], %r221;
	add.s64 	%rd55, %rd2, %rd52;
	ld.global.nc.u32 	%r222, [%rd55];
	st.shared.u32 	[%r44], %r222;
	mad.lo.s32 	%r223, %r219, %r284, %r187;
	mul.wide.s32 	%rd56, %r223, 4;
	add.s64 	%rd57, %rd1, %rd56;
	ld.global.nc.f32 	%f82, [%rd57];
	st.shared.f32 	[%r45], %f82;
	add.s32 	%r224, %r46, %r178;
	mad.lo.s32 	%r225, %r224, %r101, %r183;
	mul.wide.s32 	%rd58, %r225, 4;
	add.s64 	%rd59, %rd4, %rd58;
	ld.global.nc.f32 	%f83, [%rd59];
	st.shared.f32 	[%r47], %f83;
	add.s64 	%rd60, %rd3, %rd58;
	ld.global.nc.u32 	%r226, [%rd60];
	st.shared.u32 	[%r48], %r226;
	add.s64 	%rd61, %rd2, %rd58;
	ld.global.nc.u32 	%r227, [%rd61];
	st.shared.u32 	[%r49], %r227;
	mad.lo.s32 	%r228, %r224, %r284, %r187;
	mul.wide.s32 	%rd62, %r228, 4;
	add.s64 	%rd63, %rd1, %rd62;
	ld.global.nc.f32 	%f84, [%rd63];
	st.shared.f32 	[%r50], %f84;
	add.s32 	%r229, %r51, %r178;
	mad.lo.s32 	%r230, %r229, %r101, %r183;
	mul.wide.s32 	%rd64, %r230, 4;
	add.s64 	%rd65, %rd4, %rd64;
	ld.global.nc.f32 	%f85, [%rd65];
	st.shared.f32 	[%r52], %f85;
	add.s64 	%rd66, %rd3, %rd64;
	ld.global.nc.u32 	%r231, [%rd66];
	st.shared.u32 	[%r53], %r231;
	add.s64 	%rd67, %rd2, %rd64;
	ld.global.nc.u32 	%r232, [%rd67];
	st.shared.u32 	[%r54], %r232;
	mad.lo.s32 	%r233, %r229, %r284, %r187;
	mul.wide.s32 	%rd68, %r233, 4;
	add.s64 	%rd69, %rd1, %rd68;
	ld.global.nc.f32 	%f86, [%rd69];
	st.shared.f32 	[%r55], %f86;
	add.s32 	%r234, %r56, %r178;
	mad.lo.s32 	%r235, %r234, %r101, %r183;
	mul.wide.s32 	%rd70, %r235, 4;
	add.s64 	%rd71, %rd4, %rd70;
	ld.global.nc.f32 	%f87, [%rd71];
	st.shared.f32 	[%r57], %f87;
	add.s64 	%rd72, %rd3, %rd70;
	ld.global.nc.u32 	%r236, [%rd72];
	st.shared.u32 	[%r58], %r236;
	add.s64 	%rd73, %rd2, %rd70;
	ld.global.nc.u32 	%r237, [%rd73];
	st.shared.u32 	[%r59], %r237;
	mad.lo.s32 	%r238, %r234, %r284, %r187;
	mul.wide.s32 	%rd74, %r238, 4;
	add.s64 	%rd75, %rd1, %rd74;
	ld.global.nc.f32 	%f88, [%rd75];
	st.shared.f32 	[%r60], %f88;
	add.s32 	%r239, %r61, %r178;
	mad.lo.s32 	%r240, %r239, %r101, %r183;
	mul.wide.s32 	%rd76, %r240, 4;
	add.s64 	%rd77, %rd4, %rd76;
	ld.global.nc.f32 	%f89, [%rd77];
	st.shared.f32 	[%r62], %f89;
	add.s64 	%rd78, %rd3, %rd76;
	ld.global.nc.u32 	%r241, [%rd78];
	st.shared.u32 	[%r63], %r241;
	add.s64 	%rd79, %rd2, %rd76;
	ld.global.nc.u32 	%r242, [%rd79];
	st.shared.u32 	[%r64], %r242;
	mad.lo.s32 	%r243, %r239, %r284, %r187;
	mul.wide.s32 	%rd80, %r243, 4;
	add.s64 	%rd81, %rd1, %rd80;
	ld.global.nc.f32 	%f90, [%rd81];
	st.shared.f32 	[%r65], %f90;
	add.s32 	%r244, %r66, %r178;
	mad.lo.s32 	%r245, %r244, %r101, %r183;
	mul.wide.s32 	%rd82, %r245, 4;
	add.s64 	%rd83, %rd4, %rd82;
	ld.global.nc.f32 	%f91, [%rd83];
	st.shared.f32 	[%r67], %f91;
	add.s64 	%rd84, %rd3, %rd82;
	ld.global.nc.u32 	%r246, [%rd84];
	st.shared.u32 	[%r68], %r246;
	add.s64 	%rd85, %rd2, %rd82;
	ld.global.nc.u32 	%r247, [%rd85];
	st.shared.u32 	[%r69], %r247;
	mad.lo.s32 	%r248, %r244, %r284, %r187;
	mul.wide.s32 	%rd86, %r248, 4;
	add.s64 	%rd87, %rd1, %rd86;
	ld.global.nc.f32 	%f92, [%rd87];
	st.shared.f32 	[%r70], %f92;
	add.s32 	%r249, %r71, %r178;
	mad.lo.s32 	%r250, %r249, %r101, %r183;
	mul.wide.s32 	%rd88, %r250, 4;
	add.s64 	%rd89, %rd4, %rd88;
	ld.global.nc.f32 	%f93, [%rd89];
	st.shared.f32 	[%r72], %f93;
	add.s64 	%rd90, %rd3, %rd88;
	ld.global.nc.u32 	%r251, [%rd90];
	st.shared.u32 	[%r73], %r251;
	add.s64 	%rd91, %rd2, %rd88;
	ld.global.nc.u32 	%r252, [%rd91];
	st.shared.u32 	[%r74], %r252;
	mad.lo.s32 	%r253, %r249, %r284, %r187;
	mul.wide.s32 	%rd92, %r253, 4;
	add.s64 	%rd93, %rd1, %rd92;
	ld.global.nc.f32 	%f94, [%rd93];
	st.shared.f32 	[%r75], %f94;
	add.s32 	%r254, %r76, %r178;
	mad.lo.s32 	%r255, %r254, %r101, %r183;
	mul.wide.s32 	%rd94, %r255, 4;
	add.s64 	%rd95, %rd4, %rd94;
	ld.global.nc.f32 	%f95, [%rd95];
	st.shared.f32 	[%r77], %f95;
	add.s64 	%rd96, %rd3, %rd94;
	ld.global.nc.u32 	%r256, [%rd96];
	st.shared.u32 	[%r78], %r256;
	add.s64 	%rd97, %rd2, %rd94;
	ld.global.nc.u32 	%r257, [%rd97];
	st.shared.u32 	[%r79], %r257;
	mad.lo.s32 	%r258, %r254, %r284, %r187;
	mul.wide.s32 	%rd98, %r258, 4;
	add.s64 	%rd99, %rd1, %rd98;
	ld.global.nc.f32 	%f96, [%rd99];
	st.shared.f32 	[%r80], %f96;
	add.s32 	%r259, %r81, %r178;
	mad.lo.s32 	%r260, %r259, %r101, %r183;
	mul.wide.s32 	%rd100, %r260, 4;
	add.s64 	%rd101, %rd4, %rd100;
	ld.global.nc.f32 	%f97, [%rd101];
	st.shared.f32 	[%r82], %f97;
	add.s64 	%rd102, %rd3, %rd100;
	ld.global.nc.u32 	%r261, [%rd102];
	st.shared.u32 	[%r83], %r261;
	add.s64 	%rd103, %rd2, %rd100;
	ld.global.nc.u32 	%r262, [%rd103];
	st.shared.u32 	[%r84], %r262;
	mad.lo.s32 	%r263, %r259, %r284, %r187;
	mul.wide.s32 	%rd104, %r263, 4;
	add.s64 	%rd105, %rd1, %rd104;
	ld.global.nc.f32 	%f98, [%rd105];
	st.shared.f32 	[%r85], %f98;
	bar.sync 	0;
	mov.b32 	%r287, 64;
$L__BB0_3:
	ld.shared.f32 	%f99, [%r286+-2240];
	ld.shared.f32 	%f100, [%r286+-1120];
	ld.shared.f32 	%f101, [%r286];
	ld.shared.f32 	%f102, [%r286+1120];
	add.s32 	%r264, %r86, %r287;
	ld.shared.f32 	%f103, [%r264+-64];
	ld.shared.u32 	%r265, [%r288+-64];
	ld.shared.u32 	%r266, [%r289+-64];
	setp.eq.s32 	%p2, %r265, %r5;
	fma.rn.f32 	%f104, %f103, %f99, %f202;
	selp.f32 	%f105, %f104, %f202, %p2;
	setp.eq.s32 	%p3, %r266, %r5;
	fma.rn.f32 	%f106, %f103, %f99, %f105;
	selp.f32 	%f202, %f106, %f105, %p3;
	add.s32 	%r267, %r5, 8;
	setp.eq.s32 	%p4, %r265, %r267;
	fma.rn.f32 	%f107, %f103, %f100, %f201;
	selp.f32 	%f108, %f107, %f201, %p4;
	setp.eq.s32 	%p5, %r266, %r267;
	fma.rn.f32 	%f109, %f103, %f100, %f108;
	selp.f32 	%f201, %f109, %f108, %p5;
	add.s32 	%r268, %r5, 16;
	setp.eq.s32 	%p6, %r265, %r268;
	fma.rn.f32 	%f110, %f103, %f101, %f200;
	selp.f32 	%f111, %f110, %f200, %p6;
	setp.eq.s32 	%p7, %r266, %r268;
	fma.rn.f32 	%f112, %f103, %f101, %f111;
	selp.f32 	%f200, %f112, %f111, %p7;
	add.s32 	%r269, %r5, 24;
	setp.eq.s32 	%p8, %r265, %r269;
	fma.rn.f32 	%f113, %f103, %f102, %f199;
	selp.f32 	%f114, %f113, %f199, %p8;
	setp.eq.s32 	%p9, %r266, %r269;
	fma.rn.f32 	%f115, %f103, %f102, %f114;
	selp.f32 	%f199, %f115, %f114, %p9;
	ld.shared.f32 	%f116, [%r264+-32];
	ld.shared.u32 	%r270, [%r288+-32];
	ld.shared.u32 	%r271, [%r289+-32];
	setp.eq.s32 	%p10, %r270, %r5;
	fma.rn.f32 	%f117, %f116, %f99, %f198;
	selp.f32 	%f118, %f117, %f198, %p10;
	setp.eq.s32 	%p11, %r271, %r5;
	fma.rn.f32 	%f119, %f116, %f99, %f118;
	selp.f32 	%f198, %f119, %f118, %p11;
	setp.eq.s32 	%p12, %r270, %r267;
	fma.rn.f32 	%f120, %f116, %f100, %f197;
	selp.f32 	%f121, %f120, %f197, %p12;
	setp.eq.s32 	%p13, %r271, %r267;
	fma.rn.f32 	%f122, %f116, %f100, %f121;
	selp.f32 	%f197, %f122, %f121, %p13;
	setp.eq.s32 	%p14, %r270, %r268;
	fma.rn.f32 	%f123, %f116, %f101, %f196;
	selp.f32 	%f124, %f123, %f196, %p14;
	setp.eq.s32 	%p15, %r271, %r268;
	fma.rn.f32 	%f125, %f116, %f101, %f124;
	selp.f32 	%f196, %f125, %f124, %p15;
	setp.eq.s32 	%p16, %r270, %r269;
	fma.rn.f32 	%f126, %f116, %f102, %f195;
	selp.f32 	%f127, %f126, %f195, %p16;
	setp.eq.s32 	%p17, %r271, %r269;
	fma.rn.f32 	%f128, %f116, %f102, %f127;
	selp.f32 	%f195, %f128, %f127, %p17;
	ld.shared.f32 	%f129, [%r264];
	ld.shared.u32 	%r272, [%r288];
	ld.shared.u32 	%r273, [%r289];
	setp.eq.s32 	%p18, %r272, %r5;
	fma.rn.f32 	%f130, %f129, %f99, %f194;
	selp.f32 	%f131, %f130, %f194, %p18;
	setp.eq.s32 	%p19, %r273, %r5;
	fma.rn.f32 	%f132, %f129, %f99, %f131;
	selp.f32 	%f194, %f132, %f131, %p19;
	setp.eq.s32 	%p20, %r272, %r267;
	fma.rn.f32 	%f133, %f129, %f100, %f193;
	selp.f32 	%f134, %f133, %f193, %p20;
	setp.eq.s32 	%p21, %r273, %r267;
	fma.rn.f32 	%f135, %f129, %f100, %f134;
	selp.f32 	%f193, %f135, %f134, %p21;
	setp.eq.s32 	%p22, %r272, %r268;
	fma.rn.f32 	%f136, %f129, %f101, %f192;
	selp.f32 	%f137, %f136, %f192, %p22;
	setp.eq.s32 	%p23, %r273, %r268;
	fma.rn.f32 	%f138, %f129, %f101, %f137;
	selp.f32 	%f192, %f138, %f137, %p23;
	setp.eq.s32 	%p24, %r272, %r269;
	fma.rn.f32 	%f139, %f129, %f102, %f191;
	selp.f32 	%f140, %f139, %f191, %p24;
	setp.eq.s32 	%p25, %r273, %r269;
	fma.rn.f32 	%f141, %f129, %f102, %f140;
	selp.f32 	%f191, %f141, %f140, %p25;
	ld.shared.f32 	%f142, [%r264+32];
	ld.shared.u32 	%r274, [%r288+32];
	ld.shared.u32 	%r275, [%r289+32];
	setp.eq.s32 	%p26, %r274, %r5;
	fma.rn.f32 	%f143, %f142, %f99, %f190;
	selp.f32 	%f144, %f143, %f190, %p26;
	setp.eq.s32 	%p27, %r275, %r5;
	fma.rn.f32 	%f145, %f142, %f99, %f144;
	selp.f32 	%f190, %f145, %f144, %p27;
	setp.eq.s32 	%p28, %r274, %r267;
	fma.rn.f32 	%f146, %f142, %f100, %f189;
	selp.f32 	%f147, %f146, %f189, %p28;
	setp.eq.s32 	%p29, %r275, %r267;
	fma.rn.f32 	%f148, %f142, %f100, %f147;
	selp.f32 	%f189, %f148, %f147, %p29;
	setp.eq.s32 	%p30, %r274, %r268;
	fma.rn.f32 	%f149, %f142, %f101, %f188;
	selp.f32 	%f150, %f149, %f188, %p30;
	setp.eq.s32 	%p31, %r275, %r268;
	fma.rn.f32 	%f151, %f142, %f101, %f150;
	selp.f32 	%f188, %f151, %f150, %p31;
	setp.eq.s32 	%p32, %r274, %r269;
	fma.rn.f32 	%f152, %f142, %f102, %f187;
	selp.f32 	%f153, %f152, %f187, %p32;
	setp.eq.s32 	%p33, %r275, %r269;
	fma.rn.f32 	%f154, %f142, %f102, %f153;
	selp.f32 	%f187, %f154, %f153, %p33;
	add.s32 	%r289, %r289, 136;
	add.s32 	%r288, %r288, 132;
	add.s32 	%r287, %r287, 128;
	add.s32 	%r286, %r286, 4;
	setp.ne.s32 	%p34, %r287, 4160;
	@%p34 bra 	$L__BB0_3;
	bar.sync 	0;
	add.s32 	%r285, %r285, 1;
	setp.eq.s32 	%p35, %r285, %r87;
	@%p35 bra 	$L__BB0_5;
	bra.uni 	$L__BB0_2;
$L__BB0_5:
	ld.param.u64 	%rd115, [_ZN18mamtorch_kernel_v544fullyconnected_backward_argAlike_cuda_kernelEPKfS1_PKiS3_Pfiii_param_4];
	cvta.to.global.u64 	%rd106, %rd115;
	add.s32 	%r276, %r4, %r2;
	add.s32 	%r277, %r3, %r1;
	mad.lo.s32 	%r278, %r276, %r101, %r277;
	mul.wide.s32 	%rd107, %r278, 4;
	add.s64 	%rd108, %rd106, %rd107;
	st.global.f32 	[%rd108], %f202;
	shl.b32 	%r279, %r101, 3;
	add.s32 	%r280, %r278, %r279;
	mul.wide.s32 	%rd109, %r280, 4;
	add.s64 	%rd110, %rd106, %rd109;
	st.global.f32 	[%rd110], %f201;
	shl.b32 	%r281, %r101, 4;
	add.s32 	%r282, %r278, %r281;
	mul.wide.s32 	%rd111, %r282, 4;
	add.s64 	%rd112, %rd106, %rd111;
	st.global.f32 	[%rd112], %f200;
	add.s32 	%r283, %r282, %r279;
	mul.wide.s32 	%rd113, %r283, 4;
	add.s64 	%rd114, %rd106, %rd113;
	st.global.f32 	[%rd114], %f199;
	st.global.f32 	[%rd108+32], %f198;
	st.global.f32 	[%rd110+32], %f197;
	st.global.f32 	[%rd112+32], %f196;
	st.global.f32 	[%rd114+32], %f195;
	st.global.f32 	[%rd108+64], %f194;
	st.global.f32 	[%rd110+64], %f193;
	st.global.f32 	[%rd112+64], %f192;
	st.global.f32 	[%rd114+64], %f191;
	st.global.f32 	[%rd108+96], %f190;
	st.global.f32 	[%rd110+96], %f189;
	st.global.f32 	[%rd112+96], %f188;
	st.global.f32 	[%rd114+96], %f187;
	ret;

}
	// .globl	_ZN18mamtorch_kernel_v545fullyconnected_backward_argBTlike_cuda_kernelEPKfS1_PKiS3_Pfiii
.visible .entry _ZN18mamtorch_kernel_v545fullyconnected_backward_argBTlike_cuda_kernelEPKfS1_PKiS3_Pfiii(
	.param .u64 .ptr .align 1 _ZN18mamtorch_kernel_v545fullyconnected_backward_argBTlike_cuda_kernelEPKfS1_PKiS3_Pfiii_param_0,
	.param .u64 .ptr .align 1 _ZN18mamtorch_kernel_v545fullyconnected_backward_argBTlike_cuda_kernelEPKfS1_PKiS3_Pfiii_param_1,
	.param .u64 .ptr .align 1 _ZN18mamtorch_kernel_v545fullyconnected_backward_argBTlike_cuda_kernelEPKfS1_PKiS3_Pfiii_param_2,
	.param .u64 .ptr .align 1 _ZN18mamtorch_kernel_v545fullyconnected_backward_argBTlike_cuda_kernelEPKfS1_PKiS3_Pfiii_param_3,
	.param .u64 .ptr .align 1 _ZN18mamtorch_kernel_v545fullyconnected_backward_argBTlike_cuda_kernelEPKfS1_PKiS3_Pfiii_param_4,
	.param .u32 _ZN18mamtorch_kernel_v545fullyconnected_backward_argBTlike_cuda_kernelEPKfS1_PKiS3_Pfiii_param_5,
	.param .u32 _ZN18mamtorch_kernel_v545fullyconnected_backward_argBTlike_cuda_kernelEPKfS1_PKiS3_Pfiii_param_6,
	.param .u32 _ZN18mamtorch_kernel_v545fullyconnected_backward_argBTlike_cuda_kernelEPKfS1_PKiS3_Pfiii_param_7
)
{
	.reg .pred 	%p<2>;
	.reg .b32 	%r<200>;
	.reg .b32 	%f<33>;
	.reg .b64 	%rd<100>;
	// demoted variable
	.shared .align 4 .b8 _ZZN18mamtorch_kernel_v545fullyconnected_backward_argBTlike_cuda_kernelEPKfS1_PKiS3_PfiiiE6Ablock[4096];
	// demoted variable
	.shared .align 4 .b8 _ZZN18mamtorch_kernel_v545fullyconnected_backward_argBTlike_cuda_kernelEPKfS1_PKiS3_PfiiiE13Bargmax_block[4224];
	// demoted variable
	.shared .align 4 .b8 _ZZN18mamtorch_kernel_v545fullyconnected_backward_argBTlike_cuda_kernelEPKfS1_PKiS3_PfiiiE6Bblock[4480];
	ld.param.u64 	%rd4, [_ZN18mamtorch_kernel_v545fullyconnected_backward_argBTlike_cuda_kernelEPKfS1_PKiS3_Pfiii_param_4];
	ld.param.u32 	%r7, [_ZN18mamtorch_kernel_v545fullyconnected_backward_argBTlike_cuda_kernelEPKfS1_PKiS3_Pfiii_param_6];
	mov.u32 	%r8, %ctaid.x;
	mov.u32 	%r9, %ctaid.y;
	mov.u32 	%r1, %tid.x;
	mov.u32 	%r2, %tid.y;
	shl.b32 	%r3, %r8, 5;
	shl.b32 	%r4, %r9, 5;
	setp.lt.s32 	%p1, %r7, 32;
	@%p1 bra 	$L__BB1_2;
	ld.param.u32 	%r199, [_ZN18mamtorch_kernel_v545fullyconnected_backward_argBTlike_cuda_kernelEPKfS1_PKiS3_Pfiii_param_7];
	ld.param.u32 	%r198, [_ZN18mamtorch_kernel_v545fullyconnected_backward_argBTlike_cuda_kernelEPKfS1_PKiS3_Pfiii_param_5];
	ld.param.u64 	%rd99, [_ZN18mamtorch_kernel_v545fullyconnected_backward_argBTlike_cuda_kernelEPKfS1_PKiS3_Pfiii_param_3];
	ld.param.u64 	%rd98, [_ZN18mamtorch_kernel_v545fullyconnected_backward_argBTlike_cuda_kernelEPKfS1_PKiS3_Pfiii_param_1];
	ld.param.u64 	%rd97, [_ZN18mamtorch_kernel_v545fullyconnected_backward_argBTlike_cuda_kernelEPKfS1_PKiS3_Pfiii_param_0];
	cvta.to.global.u64 	%rd14, %rd97;
	cvta.to.global.u64 	%rd15, %rd98;
	cvta.to.global.u64 	%rd16, %rd99;
	mov.u32 	%r19, %tid.y;
	shl.b32 	%r20, %r19, 3;
	mov.u32 	%r21, %tid.x;
	add.s32 	%r22, %r20, %r21;
	and.b32  	%r23, %r22, 31;
	mov.u32 	%r24, %ctaid.x;
	shl.b32 	%r25, %r24, 5;
	or.b32  	%r26, %r23, %r25;
	mov.u32 	%r27, %ctaid.y;
	shl.b32 	%r28, %r27, 5;
	or.b32  	%r29, %r23, %r28;
	shl.b32 	%r30, %r22, 2;
	and.b32  	%r31, %r30, 124;
	mov.u32 	%r32, _ZZN18mamtorch_kernel_v545fullyconnected_backward_argBTlike_cuda_kernelEPKfS1_PKiS3_PfiiiE6Ablock;
	add.s32 	%r33, %r32, %r31;
	mov.u32 	%r34, _ZZN18mamtorch_kernel_v545fullyconnected_backward_argBTlike_cuda_kernelEPKfS1_PKiS3_PfiiiE6Bblock;
	mad.lo.s32 	%r35, %r23, 140, %r34;
	mov.u32 	%r36, _ZZN18mamtorch_kernel_v545fullyconnected_backward_argBTlike_cuda_kernelEPKfS1_PKiS3_PfiiiE13Bargmax_block;
	mad.lo.s32 	%r37, %r23, 132, %r36;
	shr.u32 	%r38, %r22, 5;
	mad.lo.s32 	%r39, %r38, %r198, %r26;
	mul.wide.s32 	%rd17, %r39, 4;
	add.s64 	%rd18, %rd14, %rd17;
	shl.b32 	%r40, %r38, 7;
	add.s32 	%r41, %r33, %r40;
	mad.lo.s32 	%r42, %r38, %r199, %r29;
	mul.wide.s32 	%rd19, %r42, 4;
	add.s64 	%rd20, %rd15, %rd19;
	shl.b32 	%r43, %r38, 2;
	add.s32 	%r44, %r35, %r43;
	add.s32 	%r45, %r37, %r43;
	add.s64 	%rd21, %rd16, %rd19;
	add.s32 	%r46, %r22, 64;
	shr.u32 	%r47, %r46, 5;
	mad.lo.s32 	%r48, %r47, %r198, %r26;
	mul.wide.s32 	%rd22, %r48, 4;
	add.s64 	%rd23, %rd14, %rd22;
	shl.b32 	%r49, %r47, 7;
	add.s32 	%r50, %r33, %r49;
	mad.lo.s32 	%r51, %r47, %r199, %r29;
	mul.wide.s32 	%rd24, %r51, 4;
	add.s64 	%rd25, %rd15, %rd24;
	shl.b32 	%r52, %r47, 2;
	add.s32 	%r53, %r35, %r52;
	add.s32 	%r54, %r37, %r52;
	add.s64 	%rd26, %rd16, %rd24;
	add.s32 	%r55, %r22, 128;
	shr.u32 	%r56, %r55, 5;
	mad.lo.s32 	%r57, %r56, %r198, %r26;
	mul.wide.s32 	%rd27, %r57, 4;
	add.s64 	%rd28, %rd14, %rd27;
	shl.b32 	%r58, %r56, 7;
	add.s32 	%r59, %r33, %r58;
	mad.lo.s32 	%r60, %r56, %r199, %r29;
	mul.wide.s32 	%rd29, %r60, 4;
	add.s64 	%rd30, %rd15, %rd29;
	shl.b32 	%r61, %r56, 2;
	add.s32 	%r62, %r35, %r61;
	add.s32 	%r63, %r37, %r61;
	add.s64 	%rd31, %rd16, %rd29;
	add.s32 	%r64, %r22, 192;
	shr.u32 	%r65, %r64, 5;
	mad.lo.s32 	%r66, %r65, %r198, %r26;
	mul.wide.s32 	%rd32, %r66, 4;
	add.s64 	%rd33, %rd14, %rd32;
	shl.b32 	%r67, %r65, 7;
	add.s32 	%r68, %r33, %r67;
	mad.lo.s32 	%r69, %r65, %r199, %r29;
	mul.wide.s32 	%rd34, %r69, 4;
	add.s64 	%rd35, %rd15, %rd34;
	shl.b32 	%r70, %r65, 2;
	add.s32 	%r71, %r35, %r70;
	add.s32 	%r72, %r37, %r70;
	add.s64 	%rd36, %rd16, %rd34;
	add.s32 	%r73, %r22, 256;
	shr.u32 	%r74, %r73, 5;
	mad.lo.s32 	%r75, %r74, %r198, %r26;
	mul.wide.s32 	%rd37, %r75, 4;
	add.s64 	%rd38, %rd14, %rd37;
	shl.b32 	%r76, %r74, 7;
	add.s32 	%r77, %r33, %r76;
	mad.lo.s32 	%r78, %r74, %r199, %r29;
	mul.wide.s32 	%rd39, %r78, 4;
	add.s64 	%rd40, %rd15, %rd39;
	shl.b32 	%r79, %r74, 2;
	add.s32 	%r80, %r35, %r79;
	add.s32 	%r81, %r37, %r79;
	add.s64 	%rd41, %rd16, %rd39;
	add.s32 	%r82, %r22, 320;
	shr.u32 	%r83, %r82, 5;
	mad.lo.s32 	%r84, %r83, %r198, %r26;
	mul.wide.s32 	%rd42, %r84, 4;
	add.s64 	%rd43, %rd14, %rd42;
	shl.b32 	%r85, %r83, 7;
	add.s32 	%r86, %r33, %r85;
	mad.lo.s32 	%r87, %r83, %r199, %r29;
	mul.wide.s32 	%rd44, %r87, 4;
	add.s64 	%rd45, %rd15, %rd44;
	shl.b32 	%r88, %r83, 2;
	add.s32 	%r89, %r35, %r88;
	add.s32 	%r90, %r37, %r88;
	add.s64 	%rd46, %rd16, %rd44;
	add.s32 	%r91, %r22, 384;
	shr.u32 	%r92, %r91, 5;
	mad.lo.s32 	%r93, %r92, %r198, %r26;
	mul.wide.s32 	%rd47, %r93, 4;
	add.s64 	%rd48, %rd14, %rd47;
	shl.b32 	%r94, %r92, 7;
	add.s32 	%r95, %r33, %r94;
	mad.lo.s32 	%r96, %r92, %r199, %r29;
	mul.wide.s32 	%rd49, %r96, 4;
	add.s64 	%rd50, %rd15, %rd49;
	shl.b32 	%r97, %r92, 2;
	add.s32 	%r98, %r35, %r97;
	add.s32 	%r99, %r37, %r97;
	add.s64 	%rd51, %rd16, %rd49;
	add.s32 	%r100, %r22, 448;
	shr.u32 	%r101, %r100, 5;
	mad.lo.s32 	%r102, %r101, %r198, %r26;
	mul.wide.s32 	%rd52, %r102, 4;
	add.s64 	%rd53, %rd14, %rd52;
	shl.b32 	%r103, %r101, 7;
	add.s32 	%r104, %r33, %r103;
	mad.lo.s32 	%r105, %r101, %r199, %r29;
	mul.wide.s32 	%rd54, %r105, 4;
	add.s64 	%rd55, %rd15, %rd54;
	shl.b32 	%r106, %r101, 2;
	add.s32 	%r107, %r35, %r106;
	add.s32 	%r108, %r37, %r106;
	add.s64 	%rd56, %rd16, %rd54;
	add.s32 	%r109, %r22, 512;
	shr.u32 	%r110, %r109, 5;
	mad.lo.s32 	%r111, %r110, %r198, %r26;
	mul.wide.s32 	%rd57, %r111, 4;
	add.s64 	%rd58, %rd14, %rd57;
	shl.b32 	%r112, %r110, 7;
	add.s32 	%r113, %r33, %r112;
	mad.lo.s32 	%r114, %r110, %r199, %r29;
	mul.wide.s32 	%rd59, %r114, 4;
	add.s64 	%rd60, %rd15, %rd59;
	shl.b32 	%r115, %r110, 2;
	add.s32 	%r116, %r35, %r115;
	add.s32 	%r117, %r37, %r115;
	add.s64 	%rd61, %rd16, %rd59;
	add.s32 	%r118, %r22, 576;
	shr.u32 	%r119, %r118, 5;
	mad.lo.s32 	%r120, %r119, %r198, %r26;
	mul.wide.s32 	%rd62, %r120, 4;
	add.s64 	%rd63, %rd14, %rd62;
	shl.b32 	%r121, %r119, 7;
	add.s32 	%r122, %r33, %r121;
	mad.lo.s32 	%r123, %r119, %r199, %r29;
	mul.wide.s32 	%rd64, %r123, 4;
	add.s64 	%rd65, %rd15, %rd64;
	shl.b32 	%r124, %r119, 2;
	add.s32 	%r125, %r35, %r124;
	add.s32 	%r126, %r37, %r124;
	add.s64 	%rd66, %rd16, %rd64;
	add.s32 	%r127, %r22, 640;
	shr.u32 	%r128, %r127, 5;
	mad.lo.s32 	%r129, %r128, %r198, %r26;
	mul.wide.s32 	%rd67, %r129, 4;
	add.s64 	%rd68, %rd14, %rd67;
	shl.b32 	%r130, %r128, 7;
	add.s32 	%r131, %r33, %r130;
	mad.lo.s32 	%r132, %r128, %r199, %r29;
	mul.wide.s32 	%rd69, %r132, 4;
	add.s64 	%rd70, %rd15, %rd69;
	shl.b32 	%r133, %r128, 2;
	add.s32 	%r134, %r35, %r133;
	add.s32 	%r135, %r37, %r133;
	add.s64 	%rd71, %rd16, %rd69;
	add.s32 	%r136, %r22, 704;
	shr.u32 	%r137, %r136, 5;
	mad.lo.s32 	%r138, %r137, %r198, %r26;
	mul.wide.s32 	%rd72, %r138, 4;
	add.s64 	%rd73, %rd14, %rd72;
	shl.b32 	%r139, %r137, 7;
	add.s32 	%r140, %r33, %r139;
	mad.lo.s32 	%r141, %r137, %r199, %r29;
	mul.wide.s32 	%rd74, %r141, 4;
	add.s64 	%rd75, %rd15, %rd74;
	shl.b32 	%r142, %r137, 2;
	add.s32 	%r143, %r35, %r142;
	add.s32 	%r144, %r37, %r142;
	add.s64 	%rd76, %rd16, %rd74;
	add.s32 	%r145, %r22, 768;
	shr.u32 	%r146, %r145, 5;
	mad.lo.s32 	%r147, %r146, %r198, %r26;
	mul.wide.s32 	%rd77, %r147, 4;
	add.s64 	%rd78, %rd14, %rd77;
	shl.b32 	%r148, %r146, 7;
	add.s32 	%r149, %r33, %r148;
	mad.lo.s32 	%r150, %r146, %r199, %r29;
	mul.wide.s32 	%rd79, %r150, 4;
	add.s64 	%rd80, %rd15, %rd79;
	shl.b32 	%r151, %r146, 2;
	add.s32 	%r152, %r35, %r151;
	add.s32 	%r153, %r37, %r151;
	add.s64 	%rd81, %rd16, %rd79;
	add.s32 	%r154, %r22, 832;
	shr.u32 	%r155, %r154, 5;
	mad.lo.s32 	%r156, %r155, %r198, %r26;
	mul.wide.s32 	%rd82, %r156, 4;
	add.s64 	%rd83, %rd14, %rd82;
	shl.b32 	%r157, %r155, 7;
	add.s32 	%r158, %r33, %r157;
	mad.lo.s32 	%r159, %r155, %r199, %r29;
	mul.wide.s32 	%rd84, %r159, 4;
	add.s64 	%rd85, %rd15, %rd84;
	shl.b32 	%r160, %r155, 2;
	add.s32 	%r161, %r35, %r160;
	add.s32 	%r162, %r37, %r160;
	add.s64 	%rd86, %rd16, %rd84;
	add.s32 	%r163, %r22, 896;
	shr.u32 	%r164, %r163, 5;
	mad.lo.s32 	%r165, %r164, %r198, %r26;
	mul.wide.s32 	%rd87, %r165, 4;
	add.s64 	%rd88, %rd14, %rd87;
	shl.b32 	%r166, %r164, 7;
	add.s32 	%r167, %r33, %r166;
	mad.lo.s32 	%r168, %r164, %r199, %r29;
	mul.wide.s32 	%rd89, %r168, 4;
	add.s64 	%rd90, %rd15, %rd89;
	shl.b32 	%r169, %r164, 2;
	add.s32 	%r170, %r35, %r169;
	add.s32 	%r171, %r37, %r169;
	add.s64 	%rd91, %rd16, %rd89;
	add.s32 	%r172, %r22, 960;
	shr.u32 	%r173, %r172, 5;
	mad.lo.s32 	%r174, %r173, %r198, %r26;
	mul.wide.s32 	%rd92, %r174, 4;
	add.s64 	%rd93, %rd14, %rd92;
	shl.b32 	%r175, %r173, 7;
	add.s32 	%r176, %r33, %r175;
	mad.lo.s32 	%r177, %r173, %r199, %r29;
	mul.wide.s32 	%rd94, %r177, 4;
	add.s64 	%rd95, %rd15, %rd94;
	shl.b32 	%r178, %r173, 2;
	add.s32 	%r179, %r35, %r178;
	add.s32 	%r180, %r37, %r178;
	add.s64 	%rd96, %rd16, %rd94;
	ld.global.nc.u32 	%r181, [%rd96];
	ld.global.nc.f32 	%f1, [%rd95];
	ld.global.nc.f32 	%f2, [%rd93];
	ld.global.nc.u32 	%r182, [%rd91];
	ld.global.nc.f32 	%f3, [%rd90];
	ld.global.nc.f32 	%f4, [%rd88];
	ld.global.nc.u32 	%r183, [%rd86];
	ld.global.nc.f32 	%f5, [%rd85];
	ld.global.nc.f32 	%f6, [%rd83];
	ld.global.nc.u32 	%r184, [%rd81];
	ld.global.nc.f32 	%f7, [%rd80];
	ld.global.nc.f32 	%f8, [%rd78];
	ld.global.nc.u32 	%r185, [%rd76];
	ld.global.nc.f32 	%f9, [%rd75];
	ld.global.nc.f32 	%f10, [%rd73];
	ld.global.nc.u32 	%r186, [%rd71];
	ld.global.nc.f32 	%f11, [%rd70];
	ld.global.nc.f32 	%f12, [%rd68];
	ld.global.nc.u32 	%r187, [%rd66];
	ld.global.nc.f32 	%f13, [%rd65];
	ld.global.nc.f32 	%f14, [%rd63];
	ld.global.nc.u32 	%r188, [%rd61];
	ld.global.nc.f32 	%f15, [%rd60];
	ld.global.nc.f32 	%f16, [%rd58];
	ld.global.nc.u32 	%r189, [%rd56];
	ld.global.nc.f32 	%f17, [%rd55];
	ld.global.nc.f32 	%f18, [%rd53];
	ld.global.nc.u32 	%r190, [%rd51];
	ld.global.nc.f32 	%f19, [%rd50];
	ld.global.nc.f32 	%f20, [%rd48];
	ld.global.nc.u32 	%r191, [%rd46];
	ld.global.nc.f32 	%f21, [%rd45];
	ld.global.nc.f32 	%f22, [%rd43];
	ld.global.nc.u32 	%r192, [%rd41];
	ld.global.nc.f32 	%f23, [%rd40];
	ld.global.nc.f32 	%f24, [%rd38];
	ld.global.nc.u32 	%r193, [%rd36];
	ld.global.nc.f32 	%f25, [%rd35];
	ld.global.nc.f32 	%f26, [%rd33];
	ld.global.nc.u32 	%r194, [%rd31];
	ld.global.nc.f32 	%f27, [%rd30];
	ld.global.nc.f32 	%f28, [%rd28];
	ld.global.nc.u32 	%r195, [%rd26];
	ld.global.nc.f32 	%f29, [%rd25];
	ld.global.nc.f32 	%f30, [%rd23];
	ld.global.nc.u32 	%r196, [%rd21];
	ld.global.nc.f32 	%f31, [%rd20];
	ld.global.nc.f32 	%f32, [%rd18];
	st.shared.f32 	[%r41], %f32;
	st.shared.f32 	[%r44], %f31;
	st.shared.u32 	[%r45], %r196;
	st.shared.f32 	[%r50], %f30;
	st.shared.f32 	[%r53], %f29;
	st.shared.u32 	[%r54], %r195;
	st.shared.f32 	[%r59], %f28;
	st.shared.f32 	[%r62], %f27;
	st.shared.u32 	[%r63], %r194;
	st.shared.f32 	[%r68], %f26;
	st.shared.f32 	[%r71], %f25;
	st.shared.u32 	[%r72], %r193;
	st.shared.f32 	[%r77], %f24;
	st.shared.f32 	[%r80], %f23;
	st.shared.u32 	[%r81], %r192;
	st.shared.f32 	[%r86], %f22;
	st.shared.f32 	[%r89], %f21;
	st.shared.u32 	[%r90], %r191;
	st.shared.f32 	[%r95], %f20;
	st.shared.f32 	[%r98], %f19;
	st.shared.u32 	[%r99], %r190;
	st.shared.f32 	[%r104], %f18;
	st.shared.f32 	[%r107], %f17;
	st.shared.u32 	[%r108], %r189;
	st.shared.f32 	[%r113], %f16;
	st.shared.f32 	[%r116], %f15;
	st.shared.u32 	[%r117], %r188;
	st.shared.f32 	[%r122], %f14;
	st.shared.f32 	[%r125], %f13;
	st.shared.u32 	[%r126], %r187;
	st.shared.f32 	[%r131], %f12;
	st.shared.f32 	[%r134], %f11;
	st.shared.u32 	[%r135], %r186;
	st.shared.f32 	[%r140], %f10;
	st.shared.f32 	[%r143], %f9;
	st.shared.u32 	[%r144], %r185;
	st.shared.f32 	[%r149], %f8;
	st.shared.f32 	[%r152], %f7;
	st.shared.u32 	[%r153], %r184;
	st.shared.f32 	[%r158], %f6;
	st.shared.f32 	[%r161], %f5;
	st.shared.u32 	[%r162], %r183;
	st.shared.f32 	[%r167], %f4;
	st.shared.f32 	[%r170], %f3;
	st.shared.u32 	[%r171], %r182;
	st.shared.f32 	[%r176], %f2;
	st.shared.f32 	[%r179], %f1;
	st.shared.u32 	[%r180], %r181;
	bar.sync 	0;
$L__BB1_2:
	ld.param.u32 	%r197, [_ZN18mamtorch_kernel_v545fullyconnected_backward_argBTlike_cuda_kernelEPKfS1_PKiS3_Pfiii_param_5];
	cvta.to.global.u64 	%rd5, %rd4;
	add.s32 	%r10, %r4, %r2;
	add.s32 	%r11, %r3, %r1;
	mad.lo.s32 	%r12, %r10, %r197, %r11;
	mul.wide.s32 	%rd6, %r12, 4;
	add.s64 	%rd7, %rd5, %rd6;
	mov.b32 	%r13, 0;
	st.global.u32 	[%rd7], %r13;
	shl.b32 	%r14, %r197, 3;
	add.s32 	%r15, %r12, %r14;
	mul.wide.s32 	%rd8, %r15, 4;
	add.s64 	%rd9, %rd5, %rd8;
	st.global.u32 	[%rd9], %r13;
	shl.b32 	%r16, %r197, 4;
	add.s32 	%r17, %r12, %r16;
	mul.wide.s32 	%rd10, %r17, 4;
	add.s64 	%rd11, %rd5, %rd10;
	st.global.u32 	[%rd11], %r13;
	add.s32 	%r18, %r17, %r14;
	mul.wide.s32 	%rd12, %r18, 4;
	add.s64 	%rd13, %rd5, %rd12;
	st.global.u32 	[%rd13], %r13;
	st.global.u32 	[%rd7+32], %r13;
	st.global.u32 	[%rd9+32], %r13;
	st.global.u32 	[%rd11+32], %r13;
	st.global.u32 	[%rd13+32], %r13;
	st.global.u32 	[%rd7+64], %r13;
	st.global.u32 	[%rd9+64], %r13;
	st.global.u32 	[%rd11+64], %r13;
	st.global.u32 	[%rd13+64], %r13;
	st.global.u32 	[%rd7+96], %r13;
	st.global.u32 	[%rd9+96], %r13;
	st.global.u32 	[%rd11+96], %r13;
	st.global.u32 	[%rd13+96], %r13;
	ret;

}


// ===== COMPILED SASS (sm_100) =====

	.target	sm_100

	.elftype	@"ET_EXEC"


//--------------------- .note.nv.tkinfo           --------------------------
	.section	.note.nv.tkinfo,"",@"SHT_NOTE"
	.sectionflags	@"SHF_NOTE_NV_TKINFO"
	.tkinfo
        /*0018*/ 	.word	0x00000002
        /*0030*/ 	.string	""
        /*0030*/ 	.string	"ptxas"
        /*0030*/ 	.string	"Cuda compilation tools, release 13.0, V13.0.88"
        /*0030*/ 	.string	"Build cuda_13.0.r13.0/compiler.36424714_0"
        /*0030*/ 	.string	"-arch sm_100 -m 64 "



//--------------------- .note.nv.cuinfo           --------------------------
	.section	.note.nv.cuinfo,"",@"SHT_NOTE"
	.sectionflags	@"SHF_NOTE_NV_CUINFO"
        /*0018*/ 	.short	0x0002
        /*001a*/ 	.short	0x0064
        /*001c*/ 	.short	0x0082
	.zero		2


//--------------------- .nv.info                  --------------------------
	.section	.nv.info,"",@"SHT_CUDA_INFO"
	.align	4


	//----- nvinfo : EIATTR_REGCOUNT
	.align		4
        /*0000*/ 	.byte	0x04, 0x2f
        /*0002*/ 	.short	(.L_1 - .L_0)
	.align		4
.L_0:
        /*0004*/ 	.word	index@(_ZN18mamtorch_kernel_v544fullyconnected_backward_argAlike_cuda_kernelEPKfS1_PKiS3_Pfiii)
        /*0008*/ 	.word	0x000000a8


	//----- nvinfo : EIATTR_FRAME_SIZE
	.align		4
.L_1:
        /*000c*/ 	.byte	0x04, 0x11
        /*000e*/ 	.short	(.L_3 - .L_2)
	.align		4
.L_2:
        /*0010*/ 	.word	index@(_ZN18mamtorch_kernel_v544fullyconnected_backward_argAlike_cuda_kernelEPKfS1_PKiS3_Pfiii)
        /*0014*/ 	.word	0x00000000


	//----- nvinfo : EIATTR_REGCOUNT
	.align		4
.L_3:
        /*0018*/ 	.byte	0x04, 0x2f
        /*001a*/ 	.short	(.L_5 - .L_4)
	.align		4
.L_4:
        /*001c*/ 	.word	index@(_ZN18mamtorch_kernel_v545fullyconnected_backward_argBTlike_cuda_kernelEPKfS1_PKiS3_Pfiii)
        /*0020*/ 	.word	0x00000020


	//----- nvinfo : EIATTR_FRAME_SIZE
	.align		4
.L_5:
        /*0024*/ 	.byte	0x04, 0x11
        /*0026*/ 	.short	(.L_7 - .L_6)
	.align		4
.L_6:
        /*0028*/ 	.word	index@(_ZN18mamtorch_kernel_v545fullyconnected_backward_argBTlike_cuda_kernelEPKfS1_PKiS3_Pfiii)
        /*002c*/ 	.word	0x00000000


	//----- nvinfo : EIATTR_MIN_STACK_SIZE
	.align		4
.L_7:
        /*0030*/ 	.byte	0x04, 0x12
        /*0032*/ 	.short	(.L_9 - .L_8)
	.align		4
.L_8:
        /*0034*/ 	.word	index@(_ZN18mamtorch_kernel_v545fullyconnected_backward_argBTlike_cuda_kernelEPKfS1_PKiS3_Pfiii)
        /*0038*/ 	.word	0x00000000


	//----- nvinfo : EIATTR_MIN_STACK_SIZE
	.align		4
.L_9:
        /*003c*/ 	.byte	0x04, 0x12
        /*003e*/ 	.short	(.L_11 - .L_10)
	.align		4
.L_10:
        /*0040*/ 	.word	index@(_ZN18mamtorch_kernel_v544fullyconnected_backward_argAlike_cuda_kernelEPKfS1_PKiS3_Pfiii)
        /*0044*/ 	.word	0x00000000
.L_11:


//--------------------- .nv.compat                --------------------------
	.section	.nv.compat,"",@"SHT_CUDA_COMPAT_INFO"
	.align	4
        /*0000*/ 	.byte	0x02, 0x09, 0x00, 0x00, 0x02, 0x02, 0x01, 0x00, 0x02, 0x05, 0x05, 0x00, 0x03, 0x07, 0x01, 0x01
        /*0010*/ 	.byte	0x02, 0x03, 0x00, 0x00, 0x02, 0x06, 0x01, 0x00, 0x04, 0x0b, 0x08, 0x00, 0x09, 0x00, 0x00, 0x00
        /*0020*/ 	.byte	0x00, 0x00, 0x00, 0x00


//--------------------- .nv.info._ZN18mamtorch_kernel_v545fullyconnected_backward_argBTlike_cuda_kernelEPKfS1_PKiS3_Pfiii --------------------------
	.section	.nv.info._ZN18mamtorch_kernel_v545fullyconnected_backward_argBTlike_cuda_kernelEPKfS1_PKiS3_Pfiii,"",@"SHT_CUDA_INFO"
	.sectionflags	@""
	.align	4


	//----- nvinfo : EIATTR_CUDA_API_VERSION
	.align		4
        /*0000*/ 	.byte	0x04, 0x37
        /*0002*/ 	.short	(.L_13 - .L_12)
.L_12:
        /*0004*/ 	.word	0x00000082


	//----- nvinfo : EIATTR_KPARAM_INFO
	.align		4
.L_13:
        /*0008*/ 	.byte	0x04, 0x17
        /*000a*/ 	.short	(.L_15 - .L_14)
.L_14:
        /*000c*/ 	.word	0x00000000
        /*0010*/ 	.short	0x0007
        /*0012*/ 	.short	0x0030
        /*0014*/ 	.byte	0x00, 0xf0, 0x11, 0x00


	//----- nvinfo : EIATTR_KPARAM_INFO
	.align		4
.L_15:
        /*0018*/ 	.byte	0x04, 0x17
        /*001a*/ 	.short	(.L_17 - .L_16)
.L_16:
        /*001c*/ 	.word	0x00000000
        /*0020*/ 	.short	0x0006
        /*0022*/ 	.short	0x002c
        /*0024*/ 	.byte	0x00, 0xf0, 0x11, 0x00


	//----- nvinfo : EIATTR_KPARAM_INFO
	.align		4
.L_17:
        /*0028*/ 	.byte	0x04, 0x17
        /*002a*/ 	.short	(.L_19 - .L_18)
.L_18:
        /*002c*/ 	.word	0x00000000
        /*0030*/ 	.short	0x0005
        /*0032*/ 	.short	0x0028
        /*0034*/ 	.byte	0x00, 0xf0, 0x11, 0x00


	//----- nvinfo : EIATTR_KPARAM_INFO
	.align		4
.L_19:
        /*0038*/ 	.byte	0x04, 0x17
        /*003a*/ 	.short	(.L_21 - .L_20)
.L_20:
        /*003c*/ 	.word	0x00000000
        /*0040*/ 	.short	0x0004
        /*0042*/ 	.short	0x0020
        /*0044*/ 	.byte	0x00, 0xf5, 0x21, 0x00


	//----- nvinfo : EIATTR_KPARAM_INFO
	.align		4
.L_21:
        /*0048*/ 	.byte	0x04, 0x17
        /*004a*/ 	.short	(.L_23 - .L_22)
.L_22:
        /*004c*/ 	.word	0x00000000
        /*0050*/ 	.short	0x0003
        /*0052*/ 	.short	0x0018
        /*0054*/ 	.byte	0x00, 0xf5, 0x21, 0x00


	//----- nvinfo : EIATTR_KPARAM_INFO
	.align		4
.L_23:
        /*0058*/ 	.byte	0x04, 0x17
        /*005a*/ 	.short	(.L_25 - .L_24)
.L_24:
        /*005c*/ 	.word	0x00000000
        /*0060*/ 	.short	0x0002
        /*0062*/ 	.short	0x0010
        /*0064*/ 	.byte	0x00, 0xf5, 0x21, 0x00


	//----- nvinfo : EIATTR_KPARAM_INFO
	.align		4
.L_25:
        /*0068*/ 	.byte	0x04, 0x17
        /*006a*/ 	.short	(.L_27 - .L_26)
.L_26:
        /*006c*/ 	.word	0x00000000
        /*0070*/ 	.short	0x0001
        /*0072*/ 	.short	0x0008
        /*0074*/ 	.byte	0x00, 0xf5, 0x21, 0x00


	//----- nvinfo : EIATTR_KPARAM_INFO
	.align		4
.L_27:
        /*0078*/ 	.byte	0x04, 0x17
        /*007a*/ 	.short	(.L_29 - .L_28)
.L_28:
        /*007c*/ 	.word	0x00000000
        /*0080*/ 	.short	0x0000
        /*0082*/ 	.short	0x0000
        /*0084*/ 	.byte	0x00, 0xf5, 0x21, 0x00


	//----- nvinfo : EIATTR_SPARSE_MMA_MASK
	.align		4
.L_29:
        /*0088*/ 	.byte	0x03, 0x50
        /*008a*/ 	.short	0x0000


	//----- nvinfo : EIATTR_MAXREG_COUNT
	.align		4
        /*008c*/ 	.byte	0x03, 0x1b
        /*008e*/ 	.short	0x00ff


	//----- nvinfo : EIATTR_NUM_BARRIERS
	.align		4
        /*0090*/ 	.byte	0x02, 0x4c
        /*0092*/ 	.byte	0x01
	.zero		1


	//----- nvinfo : EIATTR_MERCURY_ISA_VERSION
	.align		4
        /*0094*/ 	.byte	0x03, 0x5f
        /*0096*/ 	.short	0x0101


	//----- nvinfo : EIATTR_VRC_CTA_INIT_COUNT
	.align		4
        /*0098*/ 	.byte	0x02, 0x4a
	.zero		1
	.zero		1


	//----- nvinfo : EIATTR_EXIT_INSTR_OFFSETS
	.align		4
        /*009c*/ 	.byte	0x04, 0x1c
        /*009e*/ 	.short	(.L_31 - .L_30)


	//   ....[0]....
.L_30:
        /*00a0*/ 	.word	0x000013c0


	//----- nvinfo : EIATTR_CBANK_PARAM_SIZE
	.align		4
.L_31:
        /*00a4*/ 	.byte	0x03, 0x19
        /*00a6*/ 	.short	0x0034


	//----- nvinfo : EIATTR_PARAM_CBANK
	.align		4
        /*00a8*/ 	.byte	0x04, 0x0a
        /*00aa*/ 	.short	(.L_33 - .L_32)
	.align		4
.L_32:
        /*00ac*/ 	.word	index@(.nv.constant0._ZN18mamtorch_kernel_v545fullyconnected_backward_argBTlike_cuda_kernelEPKfS1_PKiS3_Pfiii)
        /*00b0*/ 	.short	0x0380
        /*00b2*/ 	.short	0x0034


	//----- nvinfo : EIATTR_SW_WAR
	.align		4
.L_33:
        /*00b4*/ 	.byte	0x04, 0x36
        /*00b6*/ 	.short	(.L_35 - .L_34)
.L_34:
        /*00b8*/ 	.word	0x00000008
.L_35:


//--------------------- .nv.info._ZN18mamtorch_kernel_v544fullyconnected_backward_argAlike_cuda_kernelEPKfS1_PKiS3_Pfiii --------------------------
	.section	.nv.info._ZN18mamtorch_kernel_v544fullyconnected_backward_argAlike_cuda_kernelEPKfS1_PKiS3_Pfiii,"",@"SHT_CUDA_INFO"
	.sectionflags	@""
	.align	4


	//----- nvinfo : EIATTR_CUDA_API_VERSION
	.align		4
        /*0000*/ 	.byte	0x04, 0x37
        /*0002*/ 	.short	(.L_37 - .L_36)
.L_36:
        /*0004*/ 	.word	0x00000082


	//----- nvinfo : EIATTR_KPARAM_INFO
	.align		4
.L_37:
        /*0008*/ 	.byte	0x04, 0x17
        /*000a*/ 	.short	(.L_39 - .L_38)
.L_38:
        /*000c*/ 	.word	0x00000000
        /*0010*/ 	.short	0x0007
        /*0012*/ 	.short	0x0030
        /*0014*/ 	.byte	0x00, 0xf0, 0x11, 0x00


	//----- nvinfo : EIATTR_KPARAM_INFO
	.align		4
.L_39:
        /*0018*/ 	.byte	0x04, 0x17
        /*001a*/ 	.short	(.L_41 - .L_40)
.L_40:
        /*001c*/ 	.word	0x00000000
        /*0020*/ 	.short	0x0006
        /*0022*/ 	.short	0x002c
        /*0024*/ 	.byte	0x00, 0xf0, 0x11, 0x00


	//----- nvinfo : EIATTR_KPARAM_INFO
	.align		4
.L_41:
        /*0028*/ 	.byte	0x04, 0x17
        /*002a*/ 	.short	(.L_43 - .L_42)
.L_42:
        /*002c*/ 	.word	0x00000000
        /*0030*/ 	.short	0x0005
        /*0032*/ 	.short	0x0028
        /*0034*/ 	.byte	0x00, 0xf0, 0x11, 0x00


	//----- nvinfo : EIATTR_KPARAM_INFO
	.align		4
.L_43:
        /*0038*/ 	.byte	0x04, 0x17
        /*003a*/ 	.short	(.L_45 - .L_44)
.L_44:
        /*003c*/ 	.word	0x00000000
        /*0040*/ 	.short	0x0004
        /*0042*/ 	.short	0x0020
        /*0044*/ 	.byte	0x00, 0xf5, 0x21, 0x00


	//----- nvinfo : EIATTR_KPARAM_INFO
	.align		4
.L_45:
        /*0048*/ 	.byte	0x04, 0x17
        /*004a*/ 	.short	(.L_47 - .L_46)
.L_46:
        /*004c*/ 	.word	0x00000000
        /*0050*/ 	.short	0x0003
        /*0052*/ 	.short	0x0018
        /*0054*/ 	.byte	0x00, 0xf5, 0x21, 0x00


	//----- nvinfo : EIATTR_KPARAM_INFO
	.align		4
.L_47:
        /*0058*/ 	.byte	0x04, 0x17
        /*005a*/ 	.short	(.L_49 - .L_48)
.L_48:
        /*005c*/ 	.word	0x00000000
        /*0060*/ 	.short	0x0002
        /*0062*/ 	.short	0x0010
        /*0064*/ 	.byte	0x00, 0xf5, 0x21, 0x00


	//----- nvinfo : EIATTR_KPARAM_INFO
	.align		4
.L_49:
        /*0068*/ 	.byte	0x04, 0x17
        /*006a*/ 	.short	(.L_51 - .L_50)
.L_50:
        /*006c*/ 	.word	0x00000000
        /*0070*/ 	.short	0x0001
        /*0072*/ 	.short	0x0008
        /*0074*/ 	.byte	0x00, 0xf5, 0x21, 0x00


	//----- nvinfo : EIATTR_KPARAM_INFO
	.align		4
.L_51:
        /*0078*/ 	.byte	0x04, 0x17
        /*007a*/ 	.short	(.L_53 - .L_52)
.L_52:
        /*007c*/ 	.word	0x00000000
        /*0080*/ 	.short	0x0000
        /*0082*/ 	.short	0x0000
        /*0084*/ 	.byte	0x00, 0xf5, 0x21, 0x00


	//----- nvinfo : EIATTR_SPARSE_MMA_MASK
	.align		4
.L_53:
        /*0088*/ 	.byte	0x03, 0x50
        /*008a*/ 	.short	0x0000


	//----- nvinfo : EIATTR_MAXREG_COUNT
	.align		4
        /*008c*/ 	.byte	0x03, 0x1b
        /*008e*/ 	.short	0x00ff


	//----- nvinfo : EIATTR_NUM_BARRIERS
	.align		4
        /*0090*/ 	.byte	0x02, 0x4c
        /*0092*/ 	.byte	0x01
	.zero		1


	//----- nvinfo : EIATTR_MERCURY_ISA_VERSION
	.align		4
        /*0094*/ 	.byte	0x03, 0x5f
        /*0096*/ 	.short	0x0101


	//----- nvinfo : EIATTR_VRC_CTA_INIT_COUNT
	.align		4
        /*0098*/ 	.byte	0x02, 0x4a
	.zero		1
	.zero		1


	//----- nvinfo : EIATTR_EXIT_INSTR_OFFSETS
	.align		4
        /*009c*/ 	.byte	0x04, 0x1c
        /*009e*/ 	.short	(.L_55 - .L_54)


	//   ....[0]....
.L_54:
        /*00a0*/ 	.word	0x00002150


	//----- nvinfo : EIATTR_CBANK_PARAM_SIZE
	.align		4
.L_55:
        /*00a4*/ 	.byte	0x03, 0x19
        /*00a6*/ 	.short	0x0034


	//----- nvinfo : EIATTR_PARAM_CBANK
	.align		4
        /*00a8*/ 	.byte	0x04, 0x0a
        /*00aa*/ 	.short	(.L_57 - .L_56)
	.align		4
.L_56:
        /*00ac*/ 	.word	index@(.nv.constant0._ZN18mamtorch_kernel_v544fullyconnected_backward_argAlike_cuda_kernelEPKfS1_PKiS3_Pfiii)
        /*00b0*/ 	.short	0x0380
        /*00b2*/ 	.short	0x0034


	//----- nvinfo : EIATTR_SW_WAR
	.align		4
.L_57:
        /*00b4*/ 	.byte	0x04, 0x36
        /*00b6*/ 	.short	(.L_59 - .L_58)
.L_58:
        /*00b8*/ 	.word	0x00000008
.L_59:


//--------------------- .nv.callgraph             --------------------------
	.section	.nv.callgraph,"",@"SHT_CUDA_CALLGRAPH"
	.align	4
	.sectionentsize	8
	.align		4
        /*0000*/ 	.word	0x00000000
	.align		4
        /*0004*/ 	.word	0xffffffff
	.align		4
        /*0008*/ 	.word	0x00000000
	.align		4
        /*000c*/ 	.word	0xfffffffe
	.align		4
        /*0010*/ 	.word	0x00000000
	.align		4
        /*0014*/ 	.word	0xfffffffd
	.align		4
        /*0018*/ 	.word	0x00000000
	.align		4
        /*001c*/ 	.word	0xfffffffc


//--------------------- .text._ZN18mamtorch_kernel_v545fullyconnected_backward_argBTlike_cuda_kernelEPKfS1_PKiS3_Pfiii --------------------------
	.section	.text._ZN18mamtorch_kernel_v545fullyconnected_backward_argBTlike_cuda_kernelEPKfS1_PKiS3_Pfiii,"ax",@progbits
	.align	128
        .global         _ZN18mamtorch_kernel_v545fullyconnected_backward_argBTlike_cuda_kernelEPKfS1_PKiS3_Pfiii
        .type           _ZN18mamtorch_kernel_v545fullyconnected_backward_argBTlike_cuda_kernelEPKfS1_PKiS3_Pfiii,@function
        .size           _ZN18mamtorch_kernel_v545fullyconnected_backward_argBTlike_cuda_kernelEPKfS1_PKiS3_Pfiii,(.L_x_6 - _ZN18mamtorch_kernel_v545fullyconnected_backward_argBTlike_cuda_kernelEPKfS1_PKiS3_Pfiii)
        .other          _ZN18mamtorch_kernel_v545fullyconnected_backward_argBTlike_cuda_kernelEPKfS1_PKiS3_Pfiii,@"STO_CUDA_ENTRY STV_DEFAULT"
_ZN18mamtorch_kernel_v545fullyconnected_backward_argBTlike_cuda_kernelEPKfS1_PKiS3_Pfiii:
.text._ZN18mamtorch_kernel_v545fullyconnected_backward_argBTlike_cuda_kernelEPKfS1_PKiS3_Pfiii:
[----:B------:R-:W-:Y:S01]  /*0000*/  LDC R1, c[0x0][0x37c] ;  /* 0x0000df00ff017b82 */ /* 0x000fe20000000800 */
[----:B------:R-:W0:Y:S01]  /*0010*/  LDCU UR6, c[0x0][0x3ac] ;  /* 0x00007580ff0677ac */ /* 0x000e220008000800 */
[----:B------:R-:W1:Y:S01]  /*0020*/  S2R R0, SR_CTAID.X ;  /* 0x0000000000007919 */ /* 0x000e620000002500 */
[----:B------:R-:W2:Y:S01]  /*0030*/  LDCU.64 UR4, c[0x0][0x358] ;  /* 0x00006b00ff0477ac */ /* 0x000ea20008000a00 */
[----:B------:R-:W3:Y:S01]  /*0040*/  S2R R2, SR_CTAID.Y ;  /* 0x0000000000027919 */ /* 0x000ee20000002600 */
[----:B------:R-:W4:Y:S01]  /*0050*/  S2R R8, SR_TID.X ;  /* 0x0000000000087919 */ /* 0x000f220000002100 */
[----:B------:R-:W1:Y:S01]  /*0060*/  S2R R3, SR_TID.Y ;  /* 0x0000000000037919 */ /* 0x000e620000002200 */
[----:B0-----:R-:W-:-:S09]  /*0070*/  UISETP.GE.AND UP0, UPT, UR6, 0x20, UPT ;  /* 0x000000200600788c */ /* 0x001fd2000bf06270 */
[----:B--2---:R-:W-:Y:S05]  /*0080*/  BRA.U !UP0, `(.L_x_0) ;  /* 0x0000001108547547 */ /* 0x004fea000b800000 */
[----:B------:R-:W0:Y:S01]  /*0090*/  LDC.64 R14, c[0x0][0x380] ;  /* 0x0000e000ff0e7b82 */ /* 0x000e220000000a00 */
[----:B------:R-:W2:Y:S01]  /*00a0*/  LDCU UR6, c[0x0][0x3a8] ;  /* 0x00007500ff0677ac */ /* 0x000ea20008000800 */
[----:B-1--4-:R-:W-:Y:S01]  /*00b0*/  LEA R8, R3, R8, 0x3 ;  /* 0x0000000803087211 */ /* 0x012fe200078e18ff */
[----:B------:R-:W1:Y:S03]  /*00c0*/  LDCU UR7, c[0x0][0x3b0] ;  /* 0x00007600ff0777ac */ /* 0x000e660008000800 */
[----:B------:R-:W-:Y:S02]  /*00d0*/  LOP3.LUT R5, R8, 0x1f, RZ, 0xc0, !PT ;  /* 0x0000001f08057812 */ /* 0x000fe400078ec0ff */
[----:B------:R-:W4:Y:S01]  /*00e0*/  LDC.64 R18, c[0x0][0x388] ;  /* 0x0000e200ff127b82 */ /* 0x000f220000000a00 */
[----:B------:R-:W-:Y:S02]  /*00f0*/  SHF.R.U32.HI R10, RZ, 0x5, R8 ;  /* 0x00000005ff0a7819 */ /* 0x000fe40000011608 */
[----:B------:R-:W-:-:S02]  /*0100*/  LEA R21, R0, R5, 0x5 ;  /* 0x0000000500157211 */ /* 0x000fc400078e28ff */
[----:B---3--:R-:W-:-:S03]  /*0110*/  LEA R17, R2, R5, 0x5 ;  /* 0x0000000502117211 */ /* 0x008fc600078e28ff */
[----:B------:R-:W3:Y:S01]  /*0120*/  LDC.64 R12, c[0x0][0x398] ;  /* 0x0000e600ff0c7b82 */ /* 0x000ee20000000a00 */
[C---:B--2---:R-:W-:Y:S02]  /*0130*/  IMAD R23, R10.reuse, UR6, R21 ;  /* 0x000000060a177c24 */ /* 0x044fe4000f8e0215 */
[----:B-1----:R-:W-:Y:S02]  /*0140*/  IMAD R29, R10, UR7, R17 ;  /* 0x000000070a1d7c24 */ /* 0x002fe4000f8e0211 */
[----:B0-----:R-:W-:-:S05]  /*0150*/  IMAD.WIDE R22, R23, 0x4, R14 ;  /* 0x0000000417167825 */ /* 0x001fca00078e020e */
[----:B------:R-:W2:Y:S01]  /*0160*/  LDG.E.CONSTANT R9, desc[UR4][R22.64] ;  /* 0x0000000416097981 */ /* 0x000ea2000c1e9900 */
[----:B----4-:R-:W-:-:S05]  /*0170*/  IMAD.WIDE R26, R29, 0x4, R18 ;  /* 0x000000041d1a7825 */ /* 0x010fca00078e0212 */
[----:B------:R0:W4:Y:S01]  /*0180*/  LDG.E.CONSTANT R4, desc[UR4][R26.64] ;  /* 0x000000041a047981 */ /* 0x000122000c1e9900 */
[----:B------:R-:W-:Y:S01]  /*0190*/  IADD3 R16, PT, PT, R8, 0x40, RZ ;  /* 0x0000004008107810 */ /* 0x000fe20007ffe0ff */
[----:B---3--:R-:W-:-:S03]  /*01a0*/  IMAD.WIDE R28, R29, 0x4, R12 ;  /* 0x000000041d1c7825 */ /* 0x008fc600078e020c */
[----:B------:R-:W-:-:S03]  /*01b0*/  SHF.R.U32.HI R16, RZ, 0x5, R16 ;  /* 0x00000005ff107819 */ /* 0x000fc60000011610 */
[----:B------:R1:W3:Y:S02]  /*01c0*/  LDG.E.CONSTANT R28, desc[UR4][R28.64] ;  /* 0x000000041c1c7981 */ /* 0x0002e4000c1e9900 */
[----:B------:R-:W-:-:S04]  /*01d0*/  IMAD R7, R16, UR6, R21 ;  /* 0x0000000610077c24 */ /* 0x000fc8000f8e0215 */
[----:B------:R-:W-:-:S06]  /*01e0*/  IMAD.WIDE R6, R7, 0x4, R14 ;  /* 0x0000000407067825 */ /* 0x000fcc00078e020e */
[----:B------:R5:W3:Y:S01]  /*01f0*/  LDG.E.CONSTANT R6, desc[UR4][R6.64] ;  /* 0x0000000406067981 */ /* 0x000ae2000c1e9900 */
[----:B------:R-:W5:Y:S01]  /*0200*/  S2R R20, SR_CgaCtaId ;  /* 0x0000000000147919 */ /* 0x000f620000008800 */
[----:B0-----:R-:W-:Y:S02]  /*0210*/  MOV R27, 0x400 ;  /* 0x00000400001b7802 */ /* 0x001fe40000000f00 */
[----:B------:R-:W-:Y:S02]  /*0220*/  SHF.L.U32 R11, R8, 0x2, RZ ;  /* 0x00000002080b7819 */ /* 0x000fe400000006ff */
[----:B-1----:R-:W-:Y:S02]  /*0230*/  IADD3 R29, PT, PT, R27, 0x2080, RZ ;  /* 0x000020801b1d7810 */ /* 0x002fe40007ffe0ff */
[----:B------:R-:W-:Y:S01]  /*0240*/  LOP3.LUT R11, R11, 0x7c, RZ, 0xc0, !PT ;  /* 0x0000007c0b0b7812 */ /* 0x000fe200078ec0ff */
[----:B------:R-:W-:-:S04]  /*0250*/  IMAD R25, R16, UR7, R17 ;  /* 0x0000000710197c24 */ /* 0x000fc8000f8e0211 */
[----:B------:R-:W-:-:S05]  /*0260*/  IMAD.WIDE R22, R25, 0x4, R18 ;  /* 0x0000000419167825 */ /* 0x000fca00078e0212 */
[----:B------:R0:W3:Y:S01]  /*0270*/  LDG.E.CONSTANT R3, desc[UR4][R22.64] ;  /* 0x0000000416037981 */ /* 0x0000e2000c1e9900 */
[----:B-----5:R-:W-:-:S04]  /*0280*/  LEA R24, R20, R27, 0x18 ;  /* 0x0000001b14187211 */ /* 0x020fc800078ec0ff */
[----:B------:R-:W-:Y:S02]  /*0290*/  IADD3 R11, PT, PT, R11, R24, RZ ;  /* 0x000000180b0b7210 */ /* 0x000fe40007ffe0ff */
[----:B------:R-:W-:Y:S02]  /*02a0*/  LEA R24, R20, R29, 0x18 ;  /* 0x0000001d14187211 */ /* 0x000fe400078ec0ff */
[----:B------:R-:W-:-:S03]  /*02b0*/  LEA R29, R10, R11, 0x7 ;  /* 0x0000000b0a1d7211 */ /* 0x000fc600078e38ff */
[----:B------:R-:W-:Y:S01]  /*02c0*/  IMAD R7, R5, 0x8c, R24 ;  /* 0x0000008c05077824 */ /* 0x000fe200078e0218 */
[----:B0-----:R-:W-:Y:S01]  /*02d0*/  IADD3 R22, PT, PT, R8, 0x80, RZ ;  /* 0x0000008008167810 */ /* 0x001fe20007ffe0ff */
[----:B------:R-:W-:Y:S01]  /*02e0*/  IMAD.WIDE R24, R25, 0x4, R12 ;  /* 0x0000000419187825 */ /* 0x000fe200078e020c */
[----:B------:R-:W-:-:S05]  /*02f0*/  IADD3 R27, PT, PT, R27, 0x1000, RZ ;  /* 0x000010001b1b7810 */ /* 0x000fca0007ffe0ff */
[----:B------:R0:W5:Y:S02]  /*0300*/  LDG.E.CONSTANT R24, desc[UR4][R24.64] ;  /* 0x0000000418187981 */ /* 0x000164000c1e9900 */
[----:B0-----:R-:W-:-:S05]  /*0310*/  LEA R25, R20, R27, 0x18 ;  /* 0x0000001b14197211 */ /* 0x001fca00078ec0ff */
[----:B------:R-:W-:-:S05]  /*0320*/  IMAD R5, R5, 0x84, R25 ;  /* 0x0000008405057824 */ /* 0x000fca00078e0219 */
[C---:B------:R-:W-:Y:S01]  /*0330*/  LEA R25, R10.reuse, R5, 0x2 ;  /* 0x000000050a197211 */ /* 0x040fe200078e10ff */
[----:B--2---:R0:W-:Y:S02]  /*0340*/  STS [R29], R9 ;  /* 0x000000091d007388 */ /* 0x0041e40000000800 */
[----:B0-----:R-:W-:-:S05]  /*0350*/  LEA R9, R10, R7, 0x2 ;  /* 0x000000070a097211 */ /* 0x001fca00078e10ff */
[----:B----4-:R0:W-:Y:S02]  /*0360*/  STS [R9], R4 ;  /* 0x0000000409007388 */ /* 0x0101e40000000800 */
[----:B0-----:R-:W-:-:S05]  /*0370*/  SHF.R.U32.HI R4, RZ, 0x5, R22 ;  /* 0x00000005ff047819 */ /* 0x001fca0000011616 */
[C---:B------:R-:W-:Y:S02]  /*0380*/  IMAD R23, R4.reuse, UR6, R21 ;  /* 0x0000000604177c24 */ /* 0x040fe4000f8e0215 */
[----:B------:R-:W-:Y:S02]  /*0390*/  IMAD R29, R4, UR7, R17 ;  /* 0x00000007041d7c24 */ /* 0x000fe4000f8e0211 */
[----:B------:R-:W-:-:S04]  /*03a0*/  IMAD.WIDE R26, R23, 0x4, R14 ;  /* 0x00000004171a7825 */ /* 0x000fc800078e020e */
[----:B------:R-:W-:Y:S01]  /*03b0*/  IMAD.WIDE R22, R29, 0x4, R18 ;  /* 0x000000041d167825 */ /* 0x000fe200078e0212 */
[----:B------:R-:W2:Y:S04]  /*03c0*/  LDG.E.CONSTANT R20, desc[UR4][R26.64] ;  /* 0x000000041a147981 */ /* 0x000ea8000c1e9900 */
[----:B------:R0:W4:Y:S01]  /*03d0*/  LDG.E.CONSTANT R9, desc[UR4][R22.64] ;  /* 0x0000000416097981 */ /* 0x000122000c1e9900 */
[----:B------:R-:W-:-:S03]  /*03e0*/  IADD3 R10, PT, PT, R8, 0xc0, RZ ;  /* 0x000000c0080a7810 */ /* 0x000fc60007ffe0ff */
[----:B---3--:R1:W-:Y:S01]  /*03f0*/  STS [R25], R28 ;  /* 0x0000001c19007388 */ /* 0x0083e20000000800 */
[----:B------:R-:W-:Y:S02]  /*0400*/  SHF.R.U32.HI R10, RZ, 0x5, R10 ;  /* 0x00000005ff0a7819 */ /* 0x000fe4000001160a */
[----:B0-----:R-:W-:Y:S01]  /*0410*/  LEA R23, R16, R11, 0x7 ;  /* 0x0000000b10177211 */ /* 0x001fe200078e38ff */
[----:B-1----:R-:W-:-:S04]  /*0420*/  IMAD.WIDE R28, R29, 0x4, R12 ;  /* 0x000000041d1c7825 */ /* 0x002fc800078e020c */
[----:B------:R0:W-:Y:S01]  /*0430*/  STS [R23], R6 ;  /* 0x0000000617007388 */ /* 0x0001e20000000800 */
[----:B------:R-:W-:-:S03]  /*0440*/  IMAD R27, R10, UR6, R21 ;  /* 0x000000060a1b7c24 */ /* 0x000fc6000f8e0215 */
[----:B0-----:R0:W3:Y:S01]  /*0450*/  LDG.E.CONSTANT R6, desc[UR4][R28.64] ;  /* 0x000000041c067981 */ /* 0x0010e2000c1e9900 */
[----:B------:R-:W-:-:S05]  /*0460*/  IMAD.WIDE R22, R27, 0x4, R14 ;  /* 0x000000041b167825 */ /* 0x000fca00078e020e */
[----:B------:R1:W3:Y:S01]  /*0470*/  LDG.E.CONSTANT R25, desc[UR4][R22.64] ;  /* 0x0000000416197981 */ /* 0x0002e2000c1e9900 */
[----:B------:R-:W-:Y:S02]  /*0480*/  IMAD R26, R16, 0x4, R7 ;  /* 0x00000004101a7824 */ /* 0x000fe400078e0207 */
[----:B0-----:R-:W-:-:S03]  /*0490*/  IMAD R29, R10, UR7, R17 ;  /* 0x000000070a1d7c24 */ /* 0x001fc6000f8e0211 */
[----:B------:R0:W-:Y:S02]  /*04a0*/  STS [R26], R3 ;  /* 0x000000031a007388 */ /* 0x0001e40000000800 */
[----:B0-----:R-:W-:-:S05]  /*04b0*/  IMAD.WIDE R26, R29, 0x4, R18 ;  /* 0x000000041d1a7825 */ /* 0x001fca00078e0212 */
[----:B------:R0:W3:Y:S01]  /*04c0*/  LDG.E.CONSTANT R3, desc[UR4][R26.64] ;  /* 0x000000041a037981 */ /* 0x0000e2000c1e9900 */
[----:B-1----:R-:W-:Y:S02]  /*04d0*/  LEA R23, R4, R11, 0x7 ;  /* 0x0000000b04177211 */ /* 0x002fe400078e38ff */
[----:B0-----:R-:W-:Y:S02]  /*04e0*/  LEA R27, R16, R5, 0x2 ;  /* 0x00000005101b7211 */ /* 0x001fe400078e10ff */
[----:B------:R-:W-:-:S04]  /*04f0*/  IADD3 R16, PT, PT, R8, 0x100, RZ ;  /* 0x0000010008107810 */ /* 0x000fc80007ffe0ff */
[----:B------:R-:W-:Y:S01]  /*0500*/  SHF.R.U32.HI R16, RZ, 0x5, R16 ;  /* 0x00000005ff107819 */ /* 0x000fe20000011610 */
[----:B-----5:R-:W-:Y:S01]  /*0510*/  STS [R27], R24 ;  /* 0x000000181b007388 */ /* 0x020fe20000000800 */
[----:B------:R-:W-:-:S03]  /*0520*/  LEA R28, R4, R7, 0x2 ;  /* 0x00000007041c7211 */ /* 0x000fc600078e10ff */
[----:B------:R-:W-:Y:S01]  /*0530*/  IMAD R26, R16, UR6, R21 ;  /* 0x00000006101a7c24 */ /* 0x000fe2000f8e0215 */
[----:B--2---:R0:W-:Y:S04]  /*0540*/  STS [R23], R20 ;  /* 0x0000001417007388 */ /* 0x0041e80000000800 */
[----:B----4-:R1:W-:Y:S01]  /*0550*/  STS [R28], R9 ;  /* 0x000000091c007388 */ /* 0x0103e20000000800 */
[----:B0-----:R-:W-:-:S04]  /*0560*/  IMAD.WIDE R22, R29, 0x4, R12 ;  /* 0x000000041d167825 */ /* 0x001fc800078e020c */
[----:B-1----:R-:W-:Y:S01]  /*0570*/  IMAD.WIDE R28, R26, 0x4, R14 ;  /* 0x000000041a1c7825 */ /* 0x002fe200078e020e */
[----:B------:R0:W2:Y:S04]  /*0580*/  LDG.E.CONSTANT R24, desc[UR4][R22.64] ;  /* 0x0000000416187981 */ /* 0x0000a8000c1e9900 */
[----:B------:R1:W4:Y:S01]  /*0590*/  LDG.E.CONSTANT R20, desc[UR4][R28.64] ;  /* 0x000000041c147981 */ /* 0x000322000c1e9900 */
[----:B0-----:R-:W-:-:S04]  /*05a0*/  IMAD R22, R16, UR7, R17 ;  /* 0x0000000710167c24 */ /* 0x001fc8000f8e0211 */
[----:B------:R-:W-:-:S04]  /*05b0*/  IMAD.WIDE R26, R22, 0x4, R18 ;  /* 0x00000004161a7825 */ /* 0x000fc800078e0212 */
[----:B------:R-:W-:Y:S01]  /*05c0*/  IMAD.WIDE R22, R22, 0x4, R12 ;  /* 0x0000000416167825 */ /* 0x000fe200078e020c */
[----:B------:R0:W5:Y:S01]  /*05d0*/  LDG.E.CONSTANT R9, desc[UR4][R26.64] ;  /* 0x000000041a097981 */ /* 0x000162000c1e9900 */
[----:B-1----:R-:W-:Y:S02]  /*05e0*/  IADD3 R28, PT, PT, R8, 0x140, RZ ;  /* 0x00000140081c7810 */ /* 0x002fe40007ffe0ff */
[----:B0-----:R-:W-:Y:S02]  /*05f0*/  LEA R27, R4, R5, 0x2 ;  /* 0x00000005041b7211 */ /* 0x001fe400078e10ff */
[----:B------:R0:W5:Y:S04]  /*0600*/  LDG.E.CONSTANT R4, desc[UR4][R22.64] ;  /* 0x0000000416047981 */ /* 0x000168000c1e9900 */
[----:B---3--:R1:W-:Y:S01]  /*0610*/  STS [R27], R6 ;  /* 0x000000061b007388 */ /* 0x0083e20000000800 */
[----:B------:R-:W-:-:S02]  /*0620*/  LEA R26, R10, R11, 0x7 ;  /* 0x0000000b0a1a7211 */ /* 0x000fc400078e38ff */
[----:B-1----:R-:W-:-:S03]  /*0630*/  SHF.R.U32.HI R6, RZ, 0x5, R28 ;  /* 0x00000005ff067819 */ /* 0x002fc6000001161c */
[----:B------:R1:W-:Y:S02]  /*0640*/  STS [R26], R25 ;  /* 0x000000191a007388 */ /* 0x0003e40000000800 */
[----:B------:R-:W-:-:S04]  /*0650*/  IMAD R29, R6, UR6, R21 ;  /* 0x00000006061d7c24 */ /* 0x000fc8000f8e0215 */
[----:B-1----:R-:W-:-:S05]  /*0660*/  IMAD.WIDE R26, R29, 0x4, R14 ;  /* 0x000000041d1a7825 */ /* 0x002fca00078e020e */
[----:B------:R1:W3:Y:S01]  /*0670*/  LDG.E.CONSTANT R29, desc[UR4][R26.64] ;  /* 0x000000041a1d7981 */ /* 0x0002e2000c1e9900 */
[----:B------:R-:W-:-:S05]  /*0680*/  LEA R28, R10, R7, 0x2 ;  /* 0x000000070a1c7211 */ /* 0x000fca00078e10ff */
[----:B------:R0:W-:Y:S02]  /*0690*/  STS [R28], R3 ;  /* 0x000000031c007388 */ /* 0x0001e40000000800 */
[----:B0-----:R-:W-:-:S04]  /*06a0*/  IMAD R28, R6, UR7, R17 ;  /* 0x00000007061c7c24 */ /* 0x001fc8000f8e0211 */
[----:B------:R-:W-:Y:S01]  /*06b0*/  IMAD.WIDE R22, R28, 0x4, R18 ;  /* 0x000000041c167825 */ /* 0x000fe200078e0212 */
[----:B-1----:R-:W-:-:S04]  /*06c0*/  LEA R27, R16, R11, 0x7 ;  /* 0x0000000b101b7211 */ /* 0x002fc800078e38ff */
[----:B------:R0:W3:Y:S02]  /*06d0*/  LDG.E.CONSTANT R3, desc[UR4][R22.64] ;  /* 0x0000000416037981 */ /* 0x0000e4000c1e9900 */
[----:B0-----:R-:W-:Y:S02]  /*06e0*/  LEA R23, R10, R5, 0x2 ;  /* 0x000000050a177211 */ /* 0x001fe400078e10ff */
[----:B------:R-:W-:-:S04]  /*06f0*/  IADD3 R10, PT, PT, R8, 0x180, RZ ;  /* 0x00000180080a7810 */ /* 0x000fc80007ffe0ff */
[----:B------:R-:W-:-:S05]  /*0700*/  SHF.R.U32.HI R10, RZ, 0x5, R10 ;  /* 0x00000005ff0a7819 */ /* 0x000fca000001160a */
[----:B------:R-:W-:Y:S01]  /*0710*/  IMAD R22, R10, UR6, R21 ;  /* 0x000000060a167c24 */ /* 0x000fe2000f8e0215 */
[----:B--2---:R0:W-:Y:S04]  /*0720*/  STS [R23], R24 ;  /* 0x0000001817007388 */ /* 0x0041e80000000800 */
[----:B----4-:R1:W-:Y:S01]  /*0730*/  STS [R27], R20 ;  /* 0x000000141b007388 */ /* 0x0103e20000000800 */
[----:B0-----:R-:W-:-:S04]  /*0740*/  IMAD.WIDE R24, R28, 0x4, R12 ;  /* 0x000000041c187825 */ /* 0x001fc800078e020c */
[C---:B-1----:R-:W-:Y:S01]  /*0750*/  IMAD R20, R16.reuse, 0x4, R7 ;  /* 0x0000000410147824 */ /* 0x042fe200078e0207 */
[----:B------:R-:W-:Y:S01]  /*0760*/  LEA R16, R16, R5, 0x2 ;  /* 0x0000000510107211 */ /* 0x000fe200078e10ff */
[----:B------:R0:W2:Y:S01]  /*0770*/  LDG.E.CONSTANT R28, desc[UR4][R24.64] ;  /* 0x00000004181c7981 */ /* 0x0000a2000c1e9900 */
[----:B------:R-:W-:-:S03]  /*0780*/  IMAD.WIDE R22, R22, 0x4, R14 ;  /* 0x0000000416167825 */ /* 0x000fc600078e020e */
[----:B-----5:R1:W-:Y:S01]  /*0790*/  STS [R20], R9 ;  /* 0x0000000914007388 */ /* 0x0203e20000000800 */
[----:B0-----:R-:W-:Y:S01]  /*07a0*/  IMAD R25, R10, UR7, R17 ;  /* 0x000000070a197c24 */ /* 0x001fe2000f8e0211 */
[----:B-1----:R-:W-:Y:S02]  /*07b0*/  IADD3 R9, PT, PT, R8, 0x1c0, RZ ;  /* 0x000001c008097810 */ /* 0x002fe40007ffe0ff */
[----:B------:R0:W-:Y:S01]  /*07c0*/  STS [R16], R4 ;  /* 0x0000000410007388 */ /* 0x0001e20000000800 */
[C---:B------:R-:W-:Y:S01]  /*07d0*/  IMAD.WIDE R26, R25.reuse, 0x4, R18 ;  /* 0x00000004191a7825 */ /* 0x040fe200078e0212 */
[----:B0-----:R-:W-:Y:S02]  /*07e0*/  SHF.R.U32.HI R4, RZ, 0x5, R9 ;  /* 0x00000005ff047819 */ /* 0x001fe40000011609 */
[----:B------:R0:W4:Y:S04]  /*07f0*/  LDG.E.CONSTANT R16, desc[UR4][R22.64] ;  /* 0x0000000416107981 */ /* 0x000128000c1e9900 */
[----:B------:R1:W5:Y:S01]  /*0800*/  LDG.E.CONSTANT R9, desc[UR4][R26.64] ;  /* 0x000000041a097981 */ /* 0x000362000c1e9900 */
[----:B0-----:R-:W-:-:S04]  /*0810*/  IMAD.WIDE R22, R25, 0x4, R12 ;  /* 0x0000000419167825 */ /* 0x001fc800078e020c */
[----:B------:R-:W-:Y:S01]  /*0820*/  IMAD R25, R4, UR6, R21 ;  /* 0x0000000604197c24 */ /* 0x000fe2000f8e0215 */
[----:B------:R-:W5:Y:S03]  /*0830*/  LDG.E.CONSTANT R20, desc[UR4][R22.64] ;  /* 0x0000000416147981 */ /* 0x000f66000c1e9900 */
[----:B------:R-:W-:Y:S01]  /*0840*/  IMAD.WIDE R24, R25, 0x4, R14 ;  /* 0x0000000419187825 */ /* 0x000fe200078e020e */
[----:B-1----:R-:W-:-:S05]  /*0850*/  LEA R26, R6, R11, 0x7 ;  /* 0x0000000b061a7211 */ /* 0x002fca00078e38ff */
[----:B------:R0:W5:Y:S04]  /*0860*/  LDG.E.CONSTANT R24, desc[UR4][R24.64] ;  /* 0x0000000418187981 */ /* 0x000168000c1e9900 */
[----:B---3--:R1:W-:Y:S01]  /*0870*/  STS [R26], R29 ;  /* 0x0000001d1a007388 */ /* 0x0083e20000000800 */
[----:B0-----:R-:W-:-:S04]  /*0880*/  IMAD R25, R4, UR7, R17 ;  /* 0x0000000704197c24 */ /* 0x001fc8000f8e0211 */
[----:B-1----:R-:W-:-:S06]  /*0890*/  IMAD.WIDE R26, R25, 0x4, R18 ;  /* 0x00000004191a7825 */ /* 0x002fcc00078e0212 */
[----:B------:R0:W3:Y:S01]  /*08a0*/  LDG.E.CONSTANT R27, desc[UR4][R26.64] ;  /* 0x000000041a1b7981 */ /* 0x0000e2000c1e9900 */
[C---:B------:R-:W-:Y:S02]  /*08b0*/  LEA R29, R6.reuse, R7, 0x2 ;  /* 0x00000007061d7211 */ /* 0x040fe400078e10ff */
[----:B------:R-:W-:-:S03]  /*08c0*/  LEA R6, R6, R5, 0x2 ;  /* 0x0000000506067211 */ /* 0x000fc600078e10ff */
[----:B------:R1:W-:Y:S01]  /*08d0*/  STS [R29], R3 ;  /* 0x000000031d007388 */ /* 0x0003e20000000800 */
[----:B------:R-:W-:Y:S01]  /*08e0*/  IMAD.WIDE R22, R25, 0x4, R12 ;  /* 0x0000000419167825 */ /* 0x000fe200078e020c */
[C---:B------:R-:W-:Y:S02]  /*08f0*/  LEA R25, R10.reuse, R7, 0x2 ;  /* 0x000000070a197211 */ /* 0x040fe400078e10ff */
[C---:B0-----:R-:W-:Y:S02]  /*0900*/  LEA R26, R10.reuse, R5, 0x2 ;  /* 0x000000050a1a7211 */ /* 0x041fe400078e10ff */
[----:B-1----:R-:W-:Y:S02]  /*0910*/  LEA R3, R10, R11, 0x7 ;  /* 0x0000000b0a037211 */ /* 0x002fe400078e38ff */
[----:B------:R-:W-:-:S04]  /*0920*/  IADD3 R10, PT, PT, R8, 0x240, RZ ;  /* 0x00000240080a7810 */ /* 0x000fc80007ffe0ff */
[----:B------:R-:W-:Y:S01]  /*0930*/  SHF.R.U32.HI R10, RZ, 0x5, R10 ;  /* 0x00000005ff0a7819 */ /* 0x000fe2000001160a */
[----:B--2---:R0:W-:Y:S02]  /*0940*/  STS [R6], R28 ;  /* 0x0000001c06007388 */ /* 0x0041e40000000800 */
[----:B0-----:R-:W-:-:S04]  /*0950*/  IADD3 R6, PT, PT, R8, 0x200, RZ ;  /* 0x0000020008067810 */ /* 0x001fc80007ffe0ff */
[----:B------:R-:W-:-:S05]  /*0960*/  SHF.R.U32.HI R6, RZ, 0x5, R6 ;  /* 0x00000005ff067819 */ /* 0x000fca0000011606 */
[----:B------:R-:W-:-:S04]  /*0970*/  IMAD R29, R6, UR6, R21 ;  /* 0x00000006061d7c24 */ /* 0x000fc8000f8e0215 */
[----:B------:R-:W-:Y:S01]  /*0980*/  IMAD.WIDE R28, R29, 0x4, R14 ;  /* 0x000000041d1c7825 */ /* 0x000fe200078e020e */
[----:B----4-:R0:W-:Y:S04]  /*0990*/  STS [R3], R16 ;  /* 0x0000001003007388 */ /* 0x0101e80000000800 */
[----:B-----5:R-:W-:Y:S04]  /*09a0*/  STS [R25], R9 ;  /* 0x0000000919007388 */ /* 0x020fe80000000800 */
[----:B------:R1:W2:Y:S01]  /*09b0*/  LDG.E.CONSTANT R28, desc[UR4][R28.64] ;  /* 0x000000041c1c7981 */ /* 0x0002a2000c1e9900 */
[----:B0-----:R-:W-:-:S03]  /*09c0*/  IMAD R16, R6, UR7, R17 ;  /* 0x0000000706107c24 */ /* 0x001fc6000f8e0211 */
[----:B------:R0:W4:Y:S04]  /*09d0*/  LDG.E.CONSTANT R3, desc[UR4][R22.64] ;  /* 0x0000000416037981 */ /* 0x000128000c1e9900 */
[----:B------:R5:W-:Y:S01]  /*09e0*/  STS [R26], R20 ;  /* 0x000000141a007388 */ /* 0x000be20000000800 */
[----:B-1----:R-:W-:Y:S01]  /*09f0*/  IMAD R29, R10, UR6, R21 ;  /* 0x000000060a1d7c24 */ /* 0x002fe2000f8e0215 */
[----:B-----5:R-:W-:Y:S01]  /*0a00*/  LEA R26, R4, R11, 0x7 ;  /* 0x0000000b041a7211 */ /* 0x020fe200078e38ff */
[----:B0-----:R-:W-:-:S04]  /*0a10*/  IMAD.WIDE R22, R16, 0x4, R18 ;  /* 0x0000000410167825 */ /* 0x001fc800078e0212 */
[----:B------:R0:W-:Y:S02]  /*0a20*/  STS [R26], R24 ;  /* 0x000000181a007388 */ /* 0x0001e40000000800 */
[----:B0-----:R-:W-:Y:S02]  /*0a30*/  IMAD.WIDE R24, R16, 0x4, R12 ;  /* 0x0000000410187825 */ /* 0x001fe400078e020c */
[----:B------:R0:W5:Y:S04]  /*0a40*/  LDG.E.CONSTANT R16, desc[UR4][R22.64] ;  /* 0x0000000416107981 */ /* 0x000168000c1e9900 */
[----:B------:R1:W5:Y:S01]  /*0a50*/  LDG.E.CONSTANT R20, desc[UR4][R24.64] ;  /* 0x0000000418147981 */ /* 0x000362000c1e9900 */
[----:B0-----:R-:W-:-:S04]  /*0a60*/  IMAD.WIDE R22, R29, 0x4, R14 ;  /* 0x000000041d167825 */ /* 0x001fc800078e020e */
[----:B-1----:R-:W-:Y:S01]  /*0a70*/  IMAD R25, R4, 0x4, R7 ;  /* 0x0000000404197824 */ /* 0x002fe200078e0207 */
[----:B------:R0:W5:Y:S01]  /*0a80*/  LDG.E.CONSTANT R9, desc[UR4][R22.64] ;  /* 0x0000000416097981 */ /* 0x000162000c1e9900 */
[----:B------:R-:W-:-:S03]  /*0a90*/  IMAD R29, R10, UR7, R17 ;  /* 0x000000070a1d7c24 */ /* 0x000fc6000f8e0211 */
[----:B---3--:R1:W-:Y:S02]  /*0aa0*/  STS [R25], R27 ;  /* 0x0000001b19007388 */ /* 0x0083e40000000800 */
[----:B-1----:R-:W-:-:S06]  /*0ab0*/  IMAD.WIDE R26, R29, 0x4, R18 ;  /* 0x000000041d1a7825 */ /* 0x002fcc00078e0212 */
[----:B------:R1:W3:Y:S01]  /*0ac0*/  LDG.E.CONSTANT R26, desc[UR4][R26.64] ;  /* 0x000000041a1a7981 */ /* 0x0002e2000c1e9900 */
[----:B0-----:R-:W-:Y:S02]  /*0ad0*/  IADD3 R22, PT, PT, R8, 0x280, RZ ;  /* 0x0000028008167810 */ /* 0x001fe40007ffe0ff */
[----:B------:R-:W-:Y:S02]  /*0ae0*/  LEA R24, R4, R5, 0x2 ;  /* 0x0000000504187211 */ /* 0x000fe400078e10ff */
[----:B------:R-:W-:Y:S02]  /*0af0*/  SHF.R.U32.HI R4, RZ, 0x5, R22 ;  /* 0x00000005ff047819 */ /* 0x000fe40000011616 */
[----:B------:R-:W-:-:S03]  /*0b00*/  LEA R23, R6, R11, 0x7 ;  /* 0x0000000b06177211 */ /* 0x000fc600078e38ff */
[----:B------:R-:W-:Y:S01]  /*0b10*/  IMAD R25, R4, UR6, R21 ;  /* 0x0000000604197c24 */ /* 0x000fe2000f8e0215 */
[C---:B-1----:R-:W-:Y:S02]  /*0b20*/  LEA R27, R6.reuse, R7, 0x2 ;  /* 0x00000007061b7211 */ /* 0x042fe400078e10ff */
[----:B------:R-:W-:Y:S01]  /*0b30*/  LEA R6, R6, R5, 0x2 ;  /* 0x0000000506067211 */ /* 0x000fe200078e10ff */
[----:B----4-:R0:W-:Y:S04]  /*0b40*/  STS [R24], R3 ;  /* 0x0000000318007388 */ /* 0x0101e80000000800 */
[----:B--2---:R1:W-:Y:S01]  /*0b50*/  STS [R23], R28 ;  /* 0x0000001c17007388 */ /* 0x0043e20000000800 */
[----:B0-----:R-:W-:-:S04]  /*0b60*/  IMAD.WIDE R24, R25, 0x4, R14 ;  /* 0x0000000419187825 */ /* 0x001fc800078e020e */
[----:B-1----:R-:W-:Y:S01]  /*0b70*/  IMAD.WIDE R22, R29, 0x4, R12 ;  /* 0x000000041d167825 */ /* 0x002fe200078e020c */
[----:B------:R0:W2:Y:S04]  /*0b80*/  LDG.E.CONSTANT R3, desc[UR4][R24.64] ;  /* 0x0000000418037981 */ /* 0x0000a8000c1e9900 */
[----:B------:R1:W4:Y:S01]  /*0b90*/  LDG.E.CONSTANT R29, desc[UR4][R22.64] ;  /* 0x00000004161d7981 */ /* 0x000322000c1e9900 */
[----:B0-----:R-:W-:Y:S01]  /*0ba0*/  IMAD R25, R4, UR7, R17 ;  /* 0x0000000704197c24 */ /* 0x001fe2000f8e0211 */
[----:B------:R-:W-:-:S03]  /*0bb0*/  IADD3 R24, PT, PT, R8, 0x2c0, RZ ;  /* 0x000002c008187810 */ /* 0x000fc60007ffe0ff */
[C---:B-1----:R-:W-:Y:S01]  /*0bc0*/  IMAD.WIDE R22, R25.reuse, 0x4, R18 ;  /* 0x0000000419167825 */ /* 0x042fe200078e0212 */
[----:B-----5:R0:W-:Y:S04]  /*0bd0*/  STS [R27], R16 ;  /* 0x000000101b007388 */ /* 0x0201e80000000800 */
[----:B------:R1:W-:Y:S01]  /*0be0*/  STS [R6], R20 ;  /* 0x0000001406007388 */ /* 0x0003e20000000800 */
[C---:B0-----:R-:W-:Y:S02]  /*0bf0*/  LEA R16, R10.reuse, R11, 0x7 ;  /* 0x0000000b0a107211 */ /* 0x041fe400078e38ff */
[----:B-1----:R-:W-:Y:S01]  /*0c00*/  SHF.R.U32.HI R6, RZ, 0x5, R24 ;  /* 0x00000005ff067819 */ /* 0x002fe20000011618 */
[----:B------:R-:W-:Y:S02]  /*0c10*/  IMAD.WIDE R24, R25, 0x4, R12 ;  /* 0x0000000419187825 */ /* 0x000fe400078e020c */
[----:B------:R0:W-:Y:S01]  /*0c20*/  STS [R16], R9 ;  /* 0x0000000910007388 */ /* 0x0001e20000000800 */
[----:B------:R-:W-:-:S03]  /*0c30*/  LEA R27, R10, R7, 0x2 ;  /* 0x000000070a1b7211 */ /* 0x000fc600078e10ff */
[----:B------:R-:W5:Y:S04]  /*0c40*/  LDG.E.CONSTANT R28, desc[UR4][R24.64] ;  /* 0x00000004181c7981 */ /* 0x000f68000c1e9900 */
[----:B0-----:R0:W5:Y:S02]  /*0c50*/  LDG.E.CONSTANT R9, desc[UR4][R22.64] ;  /* 0x0000000416097981 */ /* 0x001164000c1e9900 */
[----:B0-----:R-:W-:Y:S02]  /*0c60*/  IMAD R23, R6, UR6, R21 ;  /* 0x0000000606177c24 */ /* 0x001fe4000f8e0215 */
[----:B---3--:R0:W-:Y:S02]  /*0c70*/  STS [R27], R26 ;  /* 0x0000001a1b007388 */ /* 0x0081e40000000800 */
[----:B------:R-:W-:-:S05]  /*0c80*/  IMAD.WIDE R22, R23, 0x4, R14 ;  /* 0x0000000417167825 */ /* 0x000fca00078e020e */
[----:B------:R1:W3:Y:S01]  /*0c90*/  LDG.E.CONSTANT R20, desc[UR4][R22.64] ;  /* 0x0000000416147981 */ /* 0x0002e2000c1e9900 */
[----:B0-----:R-:W-:-:S04]  /*0ca0*/  IMAD R27, R6, UR7, R17 ;  /* 0x00000007061b7c24 */ /* 0x001fc8000f8e0211 */
[----:B-1----:R-:W-:-:S04]  /*0cb0*/  IMAD.WIDE R22, R27, 0x4, R18 ;  /* 0x000000041b167825 */ /* 0x002fc800078e0212 */
[----:B------:R-:W-:Y:S01]  /*0cc0*/  IMAD.WIDE R26, R27, 0x4, R12 ;  /* 0x000000041b1a7825 */ /* 0x000fe200078e020c */
[----:B------:R0:W3:Y:S04]  /*0cd0*/  LDG.E.CONSTANT R25, desc[UR4][R22.64] ;  /* 0x0000000416197981 */ /* 0x0000e8000c1e9900 */
[----:B------:R1:W3:Y:S01]  /*0ce0*/  LDG.E.CONSTANT R16, desc[UR4][R26.64] ;  /* 0x000000041a107981 */ /* 0x0002e2000c1e9900 */
[----:B------:R-:W-:Y:S02]  /*0cf0*/  LEA R10, R10, R5, 0x2 ;  /* 0x000000050a0a7211 */ /* 0x000fe400078e10ff */
[----:B------:R-:W-:Y:S02]  /*0d00*/  IADD3 R24, PT, PT, R8, 0x300, RZ ;  /* 0x0000030008187810 */ /* 0x000fe40007ffe0ff */
[----:B0-----:R-:W-:Y:S01]  /*0d10*/  LEA R23, R4, R11, 0x7 ;  /* 0x0000000b04177211 */ /* 0x001fe200078e38ff */
[----:B-1----:R-:W-:Y:S01]  /*0d20*/  VIADD R26, R8, 0x340 ;  /* 0x00000340081a7836 */ /* 0x002fe20000000000 */
[----:B------:R-:W-:-:S04]  /*0d30*/  SHF.R.U32.HI R24, RZ, 0x5, R24 ;  /* 0x00000005ff187819 */ /* 0x000fc80000011618 */
[----:B------:R-:W-:Y:S01]  /*0d40*/  SHF.R.U32.HI R22, RZ, 0x5, R26 ;  /* 0x00000005ff167819 */ /* 0x000fe2000001161a */
[----:B------:R-:W-:-:S04]  /*0d50*/  IMAD R27, R24, UR6, R21 ;  /* 0x00000006181b7c24 */ /* 0x000fc8000f8e0215 */
[----:B------:R-:W-:Y:S01]  /*0d60*/  IMAD R26, R22, UR6, R21 ;  /* 0x00000006161a7c24 */ /* 0x000fe2000f8e0215 */
[----:B----4-:R0:W-:Y:S04]  /*0d70*/  STS [R10], R29 ;  /* 0x0000001d0a007388 */ /* 0x0101e80000000800 */
[----:B--2---:R1:W-:Y:S01]  /*0d80*/  STS [R23], R3 ;  /* 0x0000000317007388 */ /* 0x0043e20000000800 */
[C---:B0-----:R-:W-:Y:S02]  /*0d90*/  LEA R10, R4.reuse, R7, 0x2 ;  /* 0x00000007040a7211 */ /* 0x041fe400078e10ff */
[----:B-1----:R-:W-:-:S03]  /*0da0*/  LEA R23, R4, R5, 0x2 ;  /* 0x0000000504177211 */ /* 0x002fc600078e10ff */
[----:B-----5:R0:W-:Y:S04]  /*0db0*/  STS [R10], R9 ;  /* 0x000000090a007388 */ /* 0x0201e80000000800 */
[----:B------:R1:W-:Y:S01]  /*0dc0*/  STS [R23], R28 ;  /* 0x0000001c17007388 */ /* 0x0003e20000000800 */
[----:B0-----:R-:W-:Y:S01]  /*0dd0*/  IADD3 R10, PT, PT, R8, 0x380, RZ ;  /* 0x00000380080a7810 */ /* 0x001fe20007ffe0ff */
[----:B-1----:R-:W-:Y:S01]  /*0de0*/  IMAD.WIDE R28, R27, 0x4, R14 ;  /* 0x000000041b1c7825 */ /* 0x002fe200078e020e */
[----:B------:R-:W-:-:S03]  /*0df0*/  LEA R23, R6, R11, 0x7 ;  /* 0x0000000b06177211 */ /* 0x000fc600078e38ff */
[----:B------:R-:W-:Y:S01]  /*0e00*/  IMAD.WIDE R26, R26, 0x4, R14 ;  /* 0x000000041a1a7825 */ /* 0x000fe200078e020e */
[----:B------:R0:W2:Y:S01]  /*0e10*/  LDG.E.CONSTANT R3, desc[UR4][R28.64] ;  /* 0x000000041c037981 */ /* 0x0000a2000c1e9900 */
[----:B------:R-:W-:-:S03]  /*0e20*/  SHF.R.U32.HI R10, RZ, 0x5, R10 ;  /* 0x00000005ff0a7819 */ /* 0x000fc6000001160a */
[----:B------:R1:W4:Y:S04]  /*0e30*/  LDG.E.CONSTANT R4, desc[UR4][R26.64] ;  /* 0x000000041a047981 */ /* 0x000328000c1e9900 */
[----:B---3--:R3:W-:Y:S01]  /*0e40*/  STS [R23], R20 ;  /* 0x0000001417007388 */ /* 0x0087e20000000800 */
[----:B0-----:R-:W-:Y:S01]  /*0e50*/  IMAD R29, R24, UR7, R17 ;  /* 0x00000007181d7c24 */ /* 0x001fe2000f8e0211 */
[C---:B-1----:R-:W-:Y:S02]  /*0e60*/  LEA R26, R6.reuse, R7, 0x2 ;  /* 0x00000007061a7211 */ /* 0x042fe400078e10ff */
[----:B------:R-:W-:Y:S02]  /*0e70*/  LEA R27, R6, R5, 0x2 ;  /* 0x00000005061b7211 */ /* 0x000fe400078e10ff */
[----:B---3--:R-:W-:Y:S01]  /*0e80*/  IADD3 R20, PT, PT, R8, 0x3c0, RZ ;  /* 0x000003c008147810 */ /* 0x008fe20007ffe0ff */
[----:B------:R-:W-:Y:S01]  /*0e90*/  IMAD.WIDE R8, R29, 0x4, R18 ;  /* 0x000000041d087825 */ /* 0x000fe200078e0212 */
[----:B------:R-:W-:Y:S02]  /*0ea0*/  STS [R26], R25 ;  /* 0x000000191a007388 */ /* 0x000fe40000000800 */
[----:B------:R-:W-:Y:S01]  /*0eb0*/  SHF.R.U32.HI R6, RZ, 0x5, R20 ;  /* 0x00000005ff067819 */ /* 0x000fe20000011614 */
[--C-:B------:R-:W-:Y:S01]  /*0ec0*/  IMAD R20, R10, UR6, R21.reuse ;  /* 0x000000060a147c24 */ /* 0x100fe2000f8e0215 */
[----:B------:R0:W-:Y:S03]  /*0ed0*/  STS [R27], R16 ;  /* 0x000000101b007388 */ /* 0x0001e60000000800 */
[----:B------:R-:W-:Y:S01]  /*0ee0*/  IMAD R28, R6, UR6, R21 ;  /* 0x00000006061c7c24 */ /* 0x000fe2000f8e0215 */
[----:B------:R1:W3:Y:S01]  /*0ef0*/  LDG.E.CONSTANT R23, desc[UR4][R8.64] ;  /* 0x0000000408177981 */ /* 0x0002e2000c1e9900 */
[----:B0-----:R-:W-:-:S02]  /*0f00*/  IMAD R27, R22, UR7, R17 ;  /* 0x00000007161b7c24 */ /* 0x001fc4000f8e0211 */
[----:B-1----:R-:W-:-:S04]  /*0f10*/  IMAD.WIDE R8, R20, 0x4, R14 ;  /* 0x0000000414087825 */ /* 0x002fc800078e020e */
[C---:B------:R-:W-:Y:S02]  /*0f20*/  IMAD.WIDE R20, R27.reuse, 0x4, R18 ;  /* 0x000000041b147825 */ /* 0x040fe400078e0212 */
[----:B------:R-:W5:Y:S02]  /*0f30*/  LDG.E.CONSTANT R9, desc[UR4][R8.64] ;  /* 0x0000000408097981 */ /* 0x000f64000c1e9900 */
[----:B------:R-:W-:Y:S02]  /*0f40*/  IMAD.WIDE R26, R27, 0x4, R12 ;  /* 0x000000041b1a7825 */ /* 0x000fe400078e020c */
[----:B------:R-:W5:Y:S02]  /*0f50*/  LDG.E.CONSTANT R21, desc[UR4][R20.64] ;  /* 0x0000000414157981 */ /* 0x000f64000c1e9900 */
[----:B------:R-:W-:Y:S02]  /*0f60*/  IMAD.WIDE R14, R28, 0x4, R14 ;  /* 0x000000041c0e7825 */ /* 0x000fe400078e020e */
[----:B------:R0:W5:Y:S02]  /*0f70*/  LDG.E.CONSTANT R26, desc[UR4][R26.64] ;  /* 0x000000041a1a7981 */ /* 0x000164000c1e9900 */
[----:B------:R-:W-:-:S02]  /*0f80*/  IMAD.WIDE R28, R29, 0x4, R12 ;  /* 0x000000041d1c7825 */ /* 0x000fc400078e020c */
[----:B------:R-:W5:Y:S02]  /*0f90*/  LDG.E.CONSTANT R14, desc[UR4][R14.64] ;  /* 0x000000040e0e7981 */ /* 0x000f64000c1e9900 */
[--C-:B------:R-:W-:Y:S02]  /*0fa0*/  IMAD R25, R10, UR7, R17.reuse ;  /* 0x000000070a197c24 */ /* 0x100fe4000f8e0211 */
[----:B------:R1:W4:Y:S01]  /*0fb0*/  LDG.E.CONSTANT R20, desc[UR4][R28.64] ;  /* 0x000000041c147981 */ /* 0x000322000c1e9900 */
[----:B0-----:R-:W-:Y:S02]  /*0fc0*/  IMAD R27, R6, UR7, R17 ;  /* 0x00000007061b7c24 */ /* 0x001fe4000f8e0211 */
[----:B------:R-:W-:-:S04]  /*0fd0*/  IMAD.WIDE R16, R25, 0x4, R12 ;  /* 0x0000000419107825 */ /* 0x000fc800078e020c */
[--C-:B-1----:R-:W-:Y:S02]  /*0fe0*/  IMAD.WIDE R28, R25, 0x4, R18.reuse ;  /* 0x00000004191c7825 */ /* 0x102fe400078e0212 */
[----:B------:R-:W5:Y:S02]  /*0ff0*/  LDG.E.CONSTANT R16, desc[UR4][R16.64] ;  /* 0x0000000410107981 */ /* 0x000f64000c1e9900 */
[C---:B------:R-:W-:Y:S02]  /*1000*/  IMAD.WIDE R18, R27.reuse, 0x4, R18 ;  /* 0x000000041b127825 */ /* 0x040fe400078e0212 */
[----:B------:R0:W5:Y:S02]  /*1010*/  LDG.E.CONSTANT R8, desc[UR4][R28.64] ;  /* 0x000000041c087981 */ /* 0x000164000c1e9900 */
[----:B------:R-:W-:Y:S02]  /*1020*/  IMAD.WIDE R12, R27, 0x4, R12 ;  /* 0x000000041b0c7825 */ /* 0x000fe400078e020c */
[----:B------:R-:W5:Y:S04]  /*1030*/  LDG.E.CONSTANT R18, desc[UR4][R18.64] ;  /* 0x0000000412127981 */ /* 0x000f68000c1e9900 */
[----:B------:R1:W5:Y:S01]  /*1040*/  LDG.E.CONSTANT R12, desc[UR4][R12.64] ;  /* 0x000000040c0c7981 */ /* 0x000362000c1e9900 */
[----:B0-----:R-:W-:-:S02]  /*1050*/  LEA R28, R24, R11, 0x7 ;  /* 0x0000000b181c7211 */ /* 0x001fc400078e38ff */
[C---:B------:R-:W-:Y:S02]  /*1060*/  LEA R25, R24.reuse, R7, 0x2 ;  /* 0x0000000718197211 */ /* 0x040fe400078e10ff */
[----:B------:R-:W-:Y:S01]  /*1070*/  LEA R27, R24, R5, 0x2 ;  /* 0x00000005181b7211 */ /* 0x000fe200078e10ff */
[C---:B------:R-:W-:Y:S01]  /*1080*/  IMAD R24, R22.reuse, 0x4, R7 ;  /* 0x0000000416187824 */ /* 0x040fe200078e0207 */
[C---:B------:R-:W-:Y:S02]  /*1090*/  LEA R29, R22.reuse, R11, 0x7 ;  /* 0x0000000b161d7211 */ /* 0x040fe400078e38ff */
[----:B------:R-:W-:Y:S02]  /*10a0*/  LEA R17, R22, R5, 0x2 ;  /* 0x0000000516117211 */ /* 0x000fe400078e10ff */
[-C--:B------:R-:W-:Y:S02]  /*10b0*/  LEA R22, R10, R11.reuse, 0x7 ;  /* 0x0000000b0a167211 */ /* 0x080fe400078e38ff */
[----:B------:R-:W-:-:S02]  /*10c0*/  LEA R15, R6, R11, 0x7 ;  /* 0x0000000b060f7211 */ /* 0x000fc400078e38ff */
[C---:B------:R-:W-:Y:S02]  /*10d0*/  LEA R11, R10.reuse, R7, 0x2 ;  /* 0x000000070a0b7211 */ /* 0x040fe400078e10ff */
[----:B-1----:R-:W-:Y:S02]  /*10e0*/  LEA R13, R10, R5, 0x2 ;  /* 0x000000050a0d7211 */ /* 0x002fe400078e10ff */
[C---:B------:R-:W-:Y:S02]  /*10f0*/  LEA R7, R6.reuse, R7, 0x2 ;  /* 0x0000000706077211 */ /* 0x040fe400078e10ff */
[----:B------:R-:W-:Y:S01]  /*1100*/  LEA R5, R6, R5, 0x2 ;  /* 0x0000000506057211 */ /* 0x000fe200078e10ff */
[----:B--2---:R0:W-:Y:S04]  /*1110*/  STS [R28], R3 ;  /* 0x000000031c007388 */ /* 0x0041e80000000800 */
[----:B---3--:R0:W-:Y:S04]  /*1120*/  STS [R25], R23 ;  /* 0x0000001719007388 */ /* 0x0081e80000000800 */
[----:B----4-:R0:W-:Y:S04]  /*1130*/  STS [R27], R20 ;  /* 0x000000141b007388 */ /* 0x0101e80000000800 */
[----:B------:R0:W-:Y:S04]  /*1140*/  STS [R29], R4 ;  /* 0x000000041d007388 */ /* 0x0001e80000000800 */
[----:B-----5:R0:W-:Y:S04]  /*1150*/  STS [R24], R21 ;  /* 0x0000001518007388 */ /* 0x0201e80000000800 */
[----:B------:R0:W-:Y:S04]  /*1160*/  STS [R17], R26 ;  /* 0x0000001a11007388 */ /* 0x0001e80000000800 */
[----:B------:R0:W-:Y:S04]  /*1170*/  STS [R22], R9 ;  /* 0x0000000916007388 */ /* 0x0001e80000000800 */
[----:B------:R0:W-:Y:S04]  /*1180*/  STS [R11], R8 ;  /* 0x000000080b007388 */ /* 0x0001e80000000800 */
[----:B------:R0:W-:Y:S04]  /*1190*/  STS [R13], R16 ;  /* 0x000000100d007388 */ /* 0x0001e80000000800 */
[----:B------:R0:W-:Y:S04]  /*11a0*/  STS [R15], R14 ;  /* 0x0000000e0f007388 */ /* 0x0001e80000000800 */
[----:B------:R0:W-:Y:S04]  /*11b0*/  STS [R7], R18 ;  /* 0x0000001207007388 */ /* 0x0001e80000000800 */
[----:B------:R0:W-:Y:S01]  /*11c0*/  STS [R5], R12 ;  /* 0x0000000c05007388 */ /* 0x0001e20000000800 */
[----:B------:R-:W-:Y:S06]  /*11d0*/  BAR.SYNC.DEFER_BLOCKING 0x0 ;  /* 0x0000000000007b1d */ /* 0x000fec0000010000 */
.L_x_0:
[----:B01----:R-:W0:Y:S01]  /*11e0*/  S2R R3, SR_TID.X ;  /* 0x0000000000037919 */ /* 0x003e220000002100 */
[----:B------:R-:W1:Y:S01]  /*11f0*/  LDC R6, c[0x0][0x3a8] ;  /* 0x0000ea00ff067b82 */ /* 0x000e620000000800 */
[----:B------:R-:W3:Y:S07]  /*1200*/  S2R R7, SR_TID.Y ;  /* 0x0000000000077919 */ /* 0x000eee0000002200 */
[----:B------:R-:W2:Y:S01]  /*1210*/  LDC.64 R4, c[0x0][0x3a0] ;  /* 0x0000e800ff047b82 */ /* 0x000ea20000000a00 */
[----:B0-----:R-:W-:-:S02]  /*1220*/  LEA R3, R0, R3, 0x5 ;  /* 0x0000000300037211 */ /* 0x001fc400078e28ff */
[----:B---3--:R-:W-:-:S05]  /*1230*/  LEA R2, R2, R7, 0x5 ;  /* 0x0000000702027211 */ /* 0x008fca00078e28ff */
[----:B-1----:R-:W-:-:S05]  /*1240*/  IMAD R3, R2, R6, R3 ;  /* 0x0000000602037224 */ /* 0x002fca00078e0203 */
[CC--:B------:R-:W-:Y:S02]  /*1250*/  LEA R9, R6.reuse, R3.reuse, 0x4 ;  /* 0x0000000306097211 */ /* 0x0c0fe400078e20ff */
[C---:B------:R-:W-:Y:S01]  /*1260*/  LEA R7, R6.reuse, R3, 0x3 ;  /* 0x0000000306077211 */ /* 0x040fe200078e18ff */
[----:B--2---:R-:W-:Y:S01]  /*1270*/  IMAD.WIDE R2, R3, 0x4, R4 ;  /* 0x0000000403027825 */ /* 0x004fe200078e0204 */
[----:B------:R-:W-:-:S03]  /*1280*/  LEA R11, R6, R9, 0x3 ;  /* 0x00000009060b7211 */ /* 0x000fc600078e18ff */
[--C-:B------:R-:W-:Y:S01]  /*1290*/  IMAD.WIDE R6, R7, 0x4, R4.reuse ;  /* 0x0000000407067825 */ /* 0x100fe200078e0204 */
[----:B------:R-:W-:Y:S03]  /*12a0*/  STG.E desc[UR4][R2.64], RZ ;  /* 0x000000ff02007986 */ /* 0x000fe6000c101904 */
[--C-:B----4-:R-:W-:Y:S01]  /*12b0*/  IMAD.WIDE R8, R9, 0x4, R4.reuse ;  /* 0x0000000409087825 */ /* 0x110fe200078e0204 */
[----:B------:R-:W-:Y:S03]  /*12c0*/  STG.E desc[UR4][R6.64], RZ ;  /* 0x000000ff06007986 */ /* 0x000fe6000c101904 */
[----:B------:R-:W-:Y:S01]  /*12d0*/  IMAD.WIDE R4, R11, 0x4, R4 ;  /* 0x000000040b047825 */ /* 0x000fe200078e0204 */
[----:B------:R-:W-:Y:S04]  /*12e0*/  STG.E desc[UR4][R8.64], RZ ;  /* 0x000000ff08007986 */ /* 0x000fe8000c101904 */
        /* <DEDUP_REMOVED lines=12> */
[----:B------:R-:W-:Y:S01]  /*13b0*/  STG.E desc[UR4][R4.64+0x60], RZ ;  /* 0x000060ff04007986 */ /* 0x000fe2000c101904 */
[----:B------:R-:W-:Y:S05]  /*13c0*/  EXIT ;  /* 0x000000000000794d */ /* 0x000fea0003800000 */
.L_x_1:
[----:B------:R-:W-:-:S00]  /*13d0*/  BRA `(.L_x_1) ;  /* 0xfffffffc00fc7947 */ /* 0x000fc0000383ffff */
[----:B------:R-:W-:-:S00]  /*13e0*/  NOP ;  /* 0x0000000000007918 */ /* 0x000fc00000000000 */
        /* <DEDUP_REMOVED lines=9> */
.L_x_6:


//--------------------- .text._ZN18mamtorch_kernel_v544fullyconnected_backward_argAlike_cuda_kernelEPKfS1_PKiS3_Pfiii --------------------------
	.section	.text._ZN18mamtorch_kernel_v544fullyconnected_backward_argAlike_cuda_kernelEPKfS1_PKiS3_Pfiii,"ax",@progbits
	.align	128
        .global         _ZN18mamtorch_kernel_v544fullyconnected_backward_argAlike_cuda_kernelEPKfS1_PKiS3_Pfiii
        .type           _ZN18mamtorch_kernel_v544fullyconnected_backward_argAlike_cuda_kernelEPKfS1_PKiS3_Pfiii,@function
        .size           _ZN18mamtorch_kernel_v544fullyconnected_backward_argAlike_cuda_kernelEPKfS1_PKiS3_Pfiii,(.L_x_7 - _ZN18mamtorch_kernel_v544fullyconnected_backward_argAlike_cuda_kernelEPKfS1_PKiS3_Pfiii)
        .other          _ZN18mamtorch_kernel_v544fullyconnected_backward_argAlike_cuda_kernelEPKfS1_PKiS3_Pfiii,@"STO_CUDA_ENTRY STV_DEFAULT"
_ZN18mamtorch_kernel_v544fullyconnected_backward_argAlike_cuda_kernelEPKfS1_PKiS3_Pfiii:
.text._ZN18mamtorch_kernel_v544fullyconnected_backward_argAlike_cuda_kernelEPKfS1_PKiS3_Pfiii:
[----:B------:R-:W-:Y:S01]  /*0000*/  LDC R1, c[0x0][0x37c] ;  /* 0x0000df00ff017b82 */ /* 0x000fe20000000800 */
[----:B------:R-:W0:Y:S01]  /*0010*/  LDCU UR5, c[0x0][0x3ac] ;  /* 0x00007580ff0577ac */ /* 0x000e220008000800 */
[----:B------:R-:W1:Y:S01]  /*0020*/  S2R R0, SR_CTAID.X ;  /* 0x0000000000007919 */ /* 0x000e620000002500 */
[----:B------:R-:W-:Y:S01]  /*0030*/  HFMA2 R5, -RZ, RZ, 0, 0 ;  /* 0x00000000ff057431 */ /* 0x000fe200000001ff */
[----:B------:R-:W-:Y:S02]  /*0040*/  CS2R R6, SRZ ;  /* 0x0000000000067805 */ /* 0x000fe4000001ff00 */
[----:B------:R-:W-:Y:S01]  /*0050*/  CS2R R8, SRZ ;  /* 0x0000000000087805 */ /* 0x000fe2000001ff00 */
[----:B------:R-:W2:Y:S01]  /*0060*/  S2R R2, SR_CTAID.Y ;  /* 0x0000000000027919 */ /* 0x000ea20000002600 */
[----:B------:R-:W-:Y:S02]  /*0070*/  CS2R R10, SRZ ;  /* 0x00000000000a7805 */ /* 0x000fe4000001ff00 */
[----:B------:R-:W-:-:S02]  /*0080*/  CS2R R12, SRZ ;  /* 0x00000000000c7805 */ /* 0x000fc4000001ff00 */
[----:B------:R-:W-:Y:S01]  /*0090*/  CS2R R14, SRZ ;  /* 0x00000000000e7805 */ /* 0x000fe2000001ff00 */
[----:B------:R-:W3:Y:S01]  /*00a0*/  S2R R3, SR_TID.X ;  /* 0x0000000000037919 */ /* 0x000ee20000002100 */
[----:B------:R-:W-:Y:S02]  /*00b0*/  CS2R R16, SRZ ;  /* 0x0000000000107805 */ /* 0x000fe4000001ff00 */
[----:B------:R-:W-:Y:S02]  /*00c0*/  CS2R R18, SRZ ;  /* 0x0000000000127805 */ /* 0x000fe4000001ff00 */
[----:B------:R-:W-:Y:S01]  /*00d0*/  MOV R20, RZ ;  /* 0x000000ff00147202 */ /* 0x000fe20000000f00 */
[----:B------:R-:W4:Y:S01]  /*00e0*/  S2R R4, SR_TID.Y ;  /* 0x0000000000047919 */ /* 0x000f220000002200 */
[----:B------:R-:W1:Y:S01]  /*00f0*/  LDCU.64 UR6, c[0x0][0x358] ;  /* 0x00006b00ff0677ac */ /* 0x000e620008000a00 */
[----:B0-----:R-:W-:-:S09]  /*0100*/  UISETP.GE.AND UP0, UPT, UR5, 0x20, UPT ;  /* 0x000000200500788c */ /* 0x001fd2000bf06270 */
[----:B------:R-:W-:Y:S05]  /*0110*/  BRA.U !UP0, `(.L_x_2) ;  /* 0x0000001d089c7547 */ /* 0x000fea000b800000 */
[----:B------:R-:W0:Y:S01]  /*0120*/  S2R R30, SR_CgaCtaId ;  /* 0x00000000001e7919 */ /* 0x000e220000008800 */
[----:B------:R-:W-:Y:S01]  /*0130*/  MOV R21, 0x400 ;  /* 0x0000040000157802 */ /* 0x000fe20000000f00 */
[----:B------:R-:W-:Y:S01]  /*0140*/  USHF.R.S32.HI UR4, URZ, 0x1f, UR5 ;  /* 0x0000001fff047899 */ /* 0x000fe20008011405 */
[----:B---34-:R-:W-:Y:S02]  /*0150*/  LEA R24, R4, R3, 0x3 ;  /* 0x0000000304187211 */ /* 0x018fe400078e18ff */
[C---:B------:R-:W-:Y:S01]  /*0160*/  IADD3 R25, PT, PT, R21.reuse, 0x3180, RZ ;  /* 0x0000318015197810 */ /* 0x040fe20007ffe0ff */
[----:B------:R-:W-:Y:S01]  /*0170*/  ULEA.HI UR4, UR4, UR5, URZ, 0x5 ;  /* 0x0000000504047291 */ /* 0x000fe2000f8f28ff */
[C---:B------:R-:W-:Y:S01]  /*0180*/  IADD3 R22, PT, PT, R21.reuse, 0x1000, RZ ;  /* 0x0000100015167810 */ /* 0x040fe20007ffe0ff */
[C---:B------:R-:W-:Y:S01]  /*0190*/  VIADD R45, R24.reuse, 0x2c0 ;  /* 0x000002c0182d7836 */ /* 0x040fe20000000000 */
[----:B------:R-:W-:Y:S01]  /*01a0*/  IADD3 R23, PT, PT, R21, 0x2080, RZ ;  /* 0x0000208015177810 */ /* 0x000fe20007ffe0ff */
[----:B------:R-:W-:Y:S01]  /*01b0*/  USHF.R.S32.HI UR4, URZ, 0x5, UR4 ;  /* 0x00000005ff047899 */ /* 0x000fe20008011404 */
[----:B------:R-:W-:-:S02]  /*01c0*/  LOP3.LUT R5, R24, 0x1f, RZ, 0xc0, !PT ;  /* 0x0000001f18057812 */ /* 0x000fc400078ec0ff */
[C---:B------:R-:W-:Y:S02]  /*01d0*/  IADD3 R27, PT, PT, R24.reuse, 0x40, RZ ;  /* 0x00000040181b7810 */ /* 0x040fe40007ffe0ff */
[C---:B------:R-:W-:Y:S02]  /*01e0*/  IADD3 R29, PT, PT, R24.reuse, 0x80, RZ ;  /* 0x00000080181d7810 */ /* 0x040fe40007ffe0ff */
[C---:B------:R-:W-:Y:S02]  /*01f0*/  IADD3 R31, PT, PT, R24.reuse, 0xc0, RZ ;  /* 0x000000c0181f7810 */ /* 0x040fe40007ffe0ff */
[C---:B------:R-:W-:Y:S02]  /*0200*/  IADD3 R39, PT, PT, R24.reuse, 0x200, RZ ;  /* 0x0000020018277810 */ /* 0x040fe40007ffe0ff */
[C---:B------:R-:W-:Y:S02]  /*0210*/  IADD3 R33, PT, PT, R24.reuse, 0x140, RZ ;  /* 0x0000014018217810 */ /* 0x040fe40007ffe0ff */
[----:B------:R-:W-:-:S02]  /*0220*/  IADD3 R35, PT, PT, R24, 0x180, RZ ;  /* 0x0000018018237810 */ /* 0x000fc40007ffe0ff */
[C---:B------:R-:W-:Y:S02]  /*0230*/  IADD3 R37, PT, PT, R24.reuse, 0x1c0, RZ ;  /* 0x000001c018257810 */ /* 0x040fe40007ffe0ff */
[C---:B------:R-:W-:Y:S02]  /*0240*/  IADD3 R41, PT, PT, R24.reuse, 0x240, RZ ;  /* 0x0000024018297810 */ /* 0x040fe40007ffe0ff */
[C---:B------:R-:W-:Y:S02]  /*0250*/  IADD3 R43, PT, PT, R24.reuse, 0x280, RZ ;  /* 0x00000280182b7810 */ /* 0x040fe40007ffe0ff */
[----:B------:R-:W-:Y:S02]  /*0260*/  IADD3 R47, PT, PT, R24, 0x300, RZ ;  /* 0x00000300182f7810 */ /* 0x000fe40007ffe0ff */
[C---:B0-----:R-:W-:Y:S02]  /*0270*/  LEA R32, R30.reuse, R25, 0x18 ;  /* 0x000000191e207211 */ /* 0x041fe400078ec0ff */
[----:B------:R-:W-:-:S02]  /*0280*/  LEA R26, R30, R21, 0x18 ;  /* 0x000000151e1a7211 */ /* 0x000fc400078ec0ff */
[C---:B------:R-:W-:Y:S01]  /*0290*/  LEA R28, R30.reuse, R22, 0x18 ;  /* 0x000000161e1c7211 */ /* 0x040fe200078ec0ff */
[----:B------:R-:W-:Y:S01]  /*02a0*/  IMAD R82, R5, 0x8c, R32 ;  /* 0x0000008c05527824 */ /* 0x000fe200078e0220 */
[----:B------:R-:W-:Y:S02]  /*02b0*/  LEA R30, R30, R23, 0x18 ;  /* 0x000000171e1e7211 */ /* 0x000fe400078ec0ff */
[C---:B------:R-:W-:Y:S02]  /*02c0*/  SHF.L.U32 R23, R24.reuse, 0x2, RZ ;  /* 0x0000000218177819 */ /* 0x040fe400000006ff */
[C---:B------:R-:W-:Y:S02]  /*02d0*/  IADD3 R32, PT, PT, R24.reuse, 0x100, RZ ;  /* 0x0000010018207810 */ /* 0x040fe40007ffe0ff */
[----:B------:R-:W-:Y:S02]  /*02e0*/  LOP3.LUT R25, R23, 0x7c, RZ, 0xc0, !PT ;  /* 0x0000007c17197812 */ /* 0x000fe400078ec0ff */
[----:B------:R-:W-:-:S02]  /*02f0*/  IADD3 R49, PT, PT, R24, 0x340, RZ ;  /* 0x0000034018317810 */ /* 0x000fc40007ffe0ff */
[C---:B------:R-:W-:Y:S02]  /*0300*/  IADD3 R51, PT, PT, R24.reuse, 0x380, RZ ;  /* 0x0000038018337810 */ /* 0x040fe40007ffe0ff */
[----:B------:R-:W-:Y:S02]  /*0310*/  IADD3 R53, PT, PT, R24, 0x3c0, RZ ;  /* 0x000003c018357810 */ /* 0x000fe40007ffe0ff */
[C---:B------:R-:W-:Y:S02]  /*0320*/  IADD3 R72, PT, PT, R25.reuse, R28, RZ ;  /* 0x0000001c19487210 */ /* 0x040fe40007ffe0ff */
[C---:B------:R-:W-:Y:S02]  /*0330*/  IADD3 R80, PT, PT, R25.reuse, R30, RZ ;  /* 0x0000001e19507210 */ /* 0x040fe40007ffe0ff */
[----:B------:R-:W-:Y:S02]  /*0340*/  IADD3 R56, PT, PT, R25, R26, RZ ;  /* 0x0000001a19387210 */ /* 0x000fe40007ffe0ff */
[----:B------:R-:W-:-:S02]  /*0350*/  SHF.R.U32.HI R25, RZ, 0x5, R27 ;  /* 0x00000005ff197819 */ /* 0x000fc4000001161b */
[----:B------:R-:W-:Y:S02]  /*0360*/  SHF.R.U32.HI R27, RZ, 0x5, R29 ;  /* 0x00000005ff1b7819 */ /* 0x000fe4000001161d */
[----:B------:R-:W-:Y:S01]  /*0370*/  SHF.R.U32.HI R29, RZ, 0x5, R31 ;  /* 0x00000005ff1d7819 */ /* 0x000fe2000001161f */
[--C-:B------:R-:W-:Y:S01]  /*0380*/  IMAD R57, R25, 0x84, R72.reuse ;  /* 0x0000008419397824 */ /* 0x100fe200078e0248 */
[----:B------:R-:W-:Y:S01]  /*0390*/  SHF.R.U32.HI R39, RZ, 0x5, R39 ;  /* 0x00000005ff277819 */ /* 0x000fe20000011627 */
[----:B------:R-:W-:Y:S01]  /*03a0*/  IMAD R58, R27, 0x84, R72 ;  /* 0x000000841b3a7824 */ /* 0x000fe200078e0248 */
[----:B------:R-:W-:Y:S01]  /*03b0*/  SHF.R.U32.HI R23, RZ, 0x5, R24 ;  /* 0x00000005ff177819 */ /* 0x000fe20000011618 */
[----:B------:R-:W-:Y:S01]  /*03c0*/  IMAD R59, R29, 0x84, R72 ;  /* 0x000000841d3b7824 */ /* 0x000fe200078e0248 */
[----:B------:R-:W-:Y:S01]  /*03d0*/  SHF.R.U32.HI R31, RZ, 0x5, R32 ;  /* 0x00000005ff1f7819 */ /* 0x000fe20000011620 */
[C---:B------:R-:W-:Y:S01]  /*03e0*/  IMAD R42, R39.reuse, 0x80, R56 ;  /* 0x00000080272a7824 */ /* 0x040fe200078e0238 */
[----:B------:R-:W-:Y:S01]  /*03f0*/  SHF.R.U32.HI R33, RZ, 0x5, R33 ;  /* 0x00000005ff217819 */ /* 0x000fe20000011621 */
[--C-:B------:R-:W-:Y:S01]  /*0400*/  IMAD R64, R39, 0x84, R72.reuse ;  /* 0x0000008427407824 */ /* 0x100fe200078e0248 */
        /* <DEDUP_REMOVED lines=18> */
[----:B------:R-:W-:Y:S01]  /*0530*/  LEA R24, R3, R26, 0x2 ;  /* 0x0000001a03187211 */ /* 0x000fe200078e10ff */
[--C-:B------:R-:W-:Y:S01]  /*0540*/  IMAD R70, R51, 0x84, R72.reuse ;  /* 0x0000008433467824 */ /* 0x100fe200078e0248 */
[-C--:B------:R-:W-:Y:S01]  /*0550*/  LEA R26, R23, R56.reuse, 0x7 ;  /* 0x00000038171a7211 */ /* 0x080fe200078e38ff */
[----:B------:R-:W-:Y:S01]  /*0560*/  IMAD R71, R53, 0x84, R72 ;  /* 0x0000008435477824 */ /* 0x000fe200078e0248 */
[CC--:B------:R-:W-:Y:S01]  /*0570*/  LEA R28, R25.reuse, R56.reuse, 0x7 ;  /* 0x00000038191c7211 */ /* 0x0c0fe200078e38ff */
[--C-:B------:R-:W-:Y:S01]  /*0580*/  IMAD R73, R25, 0x88, R80.reuse ;  /* 0x0000008819497824 */ /* 0x100fe200078e0250 */
        /* <DEDUP_REMOVED lines=12> */
[-C--:B------:R-:W-:Y:S01]  /*0650*/  LEA R44, R41, R56.reuse, 0x7 ;  /* 0x00000038292c7211 */ /* 0x080fe200078e38ff */
        /* <DEDUP_REMOVED lines=10> */
[----:B------:R-:W-:Y:S01]  /*0700*/  IMAD R97, R49, 0x88, R80 ;  /* 0x0000008831617824 */ /* 0x000fe200078e0250 */
[----:B------:R-:W-:Y:S01]  /*0710*/  LEA R55, R53, R56, 0x7 ;  /* 0x0000003835377211 */ /* 0x000fe200078e38ff */
[C---:B------:R-:W-:Y:S01]  /*0720*/  IMAD R56, R23.reuse, 0x84, R72 ;  /* 0x0000008417387824 */ /* 0x040fe200078e0248 */
[----:B--2---:R-:W-:Y:S01]  /*0730*/  LEA R21, R2, R4, 0x5 ;  /* 0x0000000402157211 */ /* 0x004fe200078e28ff */
[--C-:B------:R-:W-:Y:S01]  /*0740*/  IMAD R72, R23, 0x88, R80.reuse ;  /* 0x0000008817487824 */ /* 0x100fe200078e0250 */
[----:B------:R-:W-:Y:S01]  /*0750*/  MOV R22, RZ ;  /* 0x000000ff00167202 */ /* 0x000fe20000000f00 */
[--C-:B------:R-:W-:Y:S01]  /*0760*/  IMAD R98, R51, 0x88, R80.reuse ;  /* 0x0000008833627824 */ /* 0x100fe200078e0250 */
[----:B------:R-:W-:Y:S01]  /*0770*/  MOV R5, RZ ;  /* 0x000000ff00057202 */ /* 0x000fe20000000f00 */
[----:B------:R-:W-:Y:S01]  /*0780*/  IMAD R99, R53, 0x88, R80 ;  /* 0x0000008835637824 */ /* 0x000fe200078e0250 */
[-C--:B------:R-:W-:Y:S01]  /*0790*/  LEA R100, R23, R82.reuse, 0x2 ;  /* 0x0000005217647211 */ /* 0x080fe200078e10ff */
[----:B------:R-:W-:Y:S01]  /*07a0*/  IMAD R109, R41, 0x4, R82 ;  /* 0x00000004296d7824 */ /* 0x000fe200078e0252 */
[----:B------:R-:W-:-:S02]  /*07b0*/  LEA R101, R25, R82, 0x2 ;  /* 0x0000005219657211 */ /* 0x000fc400078e10ff */
[-C--:B------:R-:W-:Y:S02]  /*07c0*/  LEA R102, R27, R82.reuse, 0x2 ;  /* 0x000000521b667211 */ /* 0x080fe400078e10ff */
[-C--:B------:R-:W-:Y:S02]  /*07d0*/  LEA R103, R29, R82.reuse, 0x2 ;  /* 0x000000521d677211 */ /* 0x080fe400078e10ff */
[-C--:B------:R-:W-:Y:S02]  /*07e0*/  LEA R104, R31, R82.reuse, 0x2 ;  /* 0x000000521f687211 */ /* 0x080fe400078e10ff */
[-C--:B------:R-:W-:Y:S02]  /*07f0*/  LEA R105, R33, R82.reuse, 0x2 ;  /* 0x0000005221697211 */ /* 0x080fe400078e10ff */
[-C--:B------:R-:W-:Y:S02]  /*0800*/  LEA R106, R35, R82.reuse, 0x2 ;  /* 0x00000052236a7211 */ /* 0x080fe400078e10ff */
[----:B------:R-:W-:-:S02]  /*0810*/  LEA R107, R37, R82, 0x2 ;  /* 0x00000052256b7211 */ /* 0x000fc400078e10ff */
[-C--:B------:R-:W-:Y:S02]  /*0820*/  LEA R108, R39, R82.reuse, 0x2 ;  /* 0x00000052276c7211 */ /* 0x080fe400078e10ff */
[-C--:B------:R-:W-:Y:S02]  /*0830*/  LEA R110, R43, R82.reuse, 0x2 ;  /* 0x000000522b6e7211 */ /* 0x080fe400078e10ff */
[-C--:B------:R-:W-:Y:S02]  /*0840*/  LEA R111, R45, R82.reuse, 0x2 ;  /* 0x000000522d6f7211 */ /* 0x080fe400078e10ff */
[-C--:B------:R-:W-:Y:S02]  /*0850*/  LEA R112, R47, R82.reuse, 0x2 ;  /* 0x000000522f707211 */ /* 0x080fe400078e10ff */
[-C--:B------:R-:W-:Y:S02]  /*0860*/  LEA R113, R49, R82.reuse, 0x2 ;  /* 0x0000005231717211 */ /* 0x080fe400078e10ff */
[----:B------:R-:W-:-:S02]  /*0870*/  LEA R114, R51, R82, 0x2 ;  /* 0x0000005233727211 */ /* 0x000fc400078e10ff */
[----:B------:R-:W-:-:S07]  /*0880*/  LEA R115, R53, R82, 0x2 ;  /* 0x0000005235737211 */ /* 0x000fce00078e10ff */
.L_x_4:
[----:B------:R-:W0:Y:S01]  /*0890*/  LDC.64 R86, c[0x0][0x380] ;  /* 0x0000e000ff567b82 */ /* 0x000e220000000a00 */
[----:B------:R-:W2:Y:S01]  /*08a0*/  LDCU UR5, c[0x0][0x3a8] ;  /* 0x00007500ff0577ac */ /* 0x000ea20008000800 */
[----:B------:R-:W-:Y:S02]  /*08b0*/  LEA R84, R4, R3, 0x3 ;  /* 0x0000000304547211 */ /* 0x000fe400078e18ff */
[----:B------:R-:W-:Y:S01]  /*08c0*/  LEA R89, R22, R23, 0x5 ;  /* 0x0000001716597211 */ /* 0x000fe200078e28ff */
[----:B------:R-:W3:Y:S01]  /*08d0*/  LDCU UR8, c[0x0][0x3b0] ;  /* 0x00007600ff0877ac */ /* 0x000ee20008000800 */
[----:B------:R-:W-:Y:S02]  /*08e0*/  LOP3.LUT R91, R84, 0x1f, RZ, 0xc0, !PT ;  /* 0x0000001f545b7812 */ /* 0x000fe400078ec0ff */
[----:B------:R-:W4:Y:S02]  /*08f0*/  LDC.64 R80, c[0x0][0x390] ;  /* 0x0000e400ff507b82 */ /* 0x000f240000000a00 */
[----:B-1----:R-:W-:-:S06]  /*0900*/  LEA R158, R0, R91, 0x5 ;  /* 0x0000005b009e7211 */ /* 0x002fcc00078e28ff */
[----:B------:R-:W1:Y:S01]  /*0910*/  LDC.64 R82, c[0x0][0x398] ;  /* 0x0000e600ff527b82 */ /* 0x000e620000000a00 */
[----:B--2---:R-:W-:-:S07]  /*0920*/  IMAD R85, R89, UR5, R158 ;  /* 0x0000000559557c24 */ /* 0x004fce000f8e029e */
[----:B------:R-:W2:Y:S01]  /*0930*/  LDC.64 R116, c[0x0][0x388] ;  /* 0x0000e200ff747b82 */ /* 0x000ea20000000a00 */
[----:B0-----:R-:W-:Y:S01]  /*0940*/  IMAD.WIDE R120, R85, 0x4, R86 ;  /* 0x0000000455787825 */ /* 0x001fe200078e0256 */
[----:B------:R-:W-:-:S04]  /*0950*/  LEA R128, R2, R91, 0x5 ;  /* 0x0000005b02807211 */ /* 0x000fc800078e28ff */
[----:B------:R-:W5:Y:S01]  /*0960*/  LDG.E.CONSTANT R147, desc[UR6][R120.64] ;  /* 0x0000000678937981 */ /* 0x000f62000c1e9900 */
[----:B------:R-:W-:Y:S01]  /*0970*/  LEA R125, R22, R25, 0x5 ;  /* 0x00000019167d7211 */ /* 0x000fe200078e28ff */
[----:B----4-:R-:W-:-:S04]  /*0980*/  IMAD.WIDE R118, R85, 0x4, R80 ;  /* 0x0000000455767825 */ /* 0x010fc800078e0250 */
[----:B---3--:R-:W-:Y:S01]  /*0990*/  IMAD R91, R89, UR8, R128 ;  /* 0x00000008595b7c24 */ /* 0x008fe2000f8e0280 */
[----:B------:R0:W3:Y:S01]  /*09a0*/  LDG.E.CONSTANT R161, desc[UR6][R118.64] ;  /* 0x0000000676a17981 */ /* 0x0000e2000c1e9900 */
[----:B------:R-:W-:Y:S02]  /*09b0*/  IMAD R155, R125, UR5, R158 ;  /* 0x000000057d9b7c24 */ /* 0x000fe4000f8e029e */
[----:B-1----:R-:W-:-:S04]  /*09c0*/  IMAD.WIDE R84, R85, 0x4, R82 ;  /* 0x0000000455547825 */ /* 0x002fc800078e0252 */
[----:B------:R-:W-:Y:S01]  /*09d0*/  IMAD R145, R125, UR8, R128 ;  /* 0x000000087d917c24 */ /* 0x000fe2000f8e0280 */
[----:B------:R1:W4:Y:S01]  /*09e0*/  LDG.E.CONSTANT R122, desc[UR6][R84.64] ;  /* 0x00000006547a7981 */ /* 0x000322000c1e9900 */
[----:B------:R-:W-:Y:S01]  /*09f0*/  IMAD.WIDE R88, R155, 0x4, R86 ;  /* 0x000000049b587825 */ /* 0x000fe200078e0256 */
[----:B0-----:R-:W-:-:S03]  /*0a00*/  LEA R119, R22, R27, 0x5 ;  /* 0x0000001b16777211 */ /* 0x001fc600078e28ff */
[----:B--2---:R-:W-:Y:S01]  /*0a10*/  IMAD.WIDE R90, R91, 0x4, R116 ;  /* 0x000000045b5a7825 */ /* 0x004fe200078e0274 */
[----:B------:R-:W2:Y:S03]  /*0a20*/  LDG.E.CONSTANT R131, desc[UR6][R88.64] ;  /* 0x0000000658837981 */ /* 0x000ea6000c1e9900 */
[C---:B------:R-:W-:Y:S01]  /*0a30*/  IMAD.WIDE R152, R155.reuse, 0x4, R80 ;  /* 0x000000049b987825 */ /* 0x040fe200078e0250 */
[----:B------:R-:W2:Y:S03]  /*0a40*/  LDG.E.CONSTANT R123, desc[UR6][R90.64] ;  /* 0x000000065a7b7981 */ /* 0x000ea6000c1e9900 */
[----:B------:R-:W-:Y:S02]  /*0a50*/  IMAD.WIDE R154, R155, 0x4, R82 ;  /* 0x000000049b9a7825 */ /* 0x000fe400078e0252 */
[----:B------:R-:W2:Y:S02]  /*0a60*/  LDG.E.CONSTANT R152, desc[UR6][R152.64] ;  /* 0x0000000698987981 */ /* 0x000ea4000c1e9900 */
[----:B------:R-:W-:-:S02]  /*0a70*/  IMAD.WIDE R144, R145, 0x4, R116 ;  /* 0x0000000491907825 */ /* 0x000fc400078e0274 */
[----:B------:R-:W2:Y:S02]  /*0a80*/  LDG.E.CONSTANT R154, desc[UR6][R154.64] ;  /* 0x000000069a9a7981 */ /* 0x000ea4000c1e9900 */
[----:B------:R-:W-:Y:S02]  /*0a90*/  IMAD R143, R119, UR5, R158 ;  /* 0x00000005778f7c24 */ /* 0x000fe4000f8e029e */
[----:B------:R-:W2:Y:S02]  /*0aa0*/  LDG.E.CONSTANT R144, desc[UR6][R144.64] ;  /* 0x0000000690907981 */ /* 0x000ea4000c1e9900 */
[----:B-1----:R-:W-:-:S05]  /*0ab0*/  IMAD.WIDE R84, R143, 0x4, R86 ;  /* 0x000000048f547825 */ /* 0x002fca00078e0256 */
[----:B------:R0:W2:Y:S01]  /*0ac0*/  LDG.E.CONSTANT R157, desc[UR6][R84.64] ;  /* 0x00000006549d7981 */ /* 0x0000a2000c1e9900 */
[----:B------:R-:W-:-:S06]  /*0ad0*/  IMAD.WIDE R126, R143, 0x4, R80 ;  /* 0x000000048f7e7825 */ /* 0x000fcc00078e0250 */
[----:B------:R-:W2:Y:S01]  /*0ae0*/  LDG.E.CONSTANT R126, desc[UR6][R126.64] ;  /* 0x000000067e7e7981 */ /* 0x000ea2000c1e9900 */
[----:B------:R-:W-:-:S06]  /*0af0*/  IMAD.WIDE R142, R143, 0x4, R82 ;  /* 0x000000048f8e7825 */ /* 0x000fcc00078e0252 */
[----:B------:R1:W2:Y:S01]  /*0b00*/  LDG.E.CONSTANT R142, desc[UR6][R142.64] ;  /* 0x000000068e8e7981 */ /* 0x0002a2000c1e9900 */
[C---:B------:R-:W-:Y:S02]  /*0b10*/  LEA R151, R22.reuse, R29, 0x5 ;  /* 0x0000001d16977211 */ /* 0x040fe400078e28ff */
[----:B0-----:R-:W-:-:S03]  /*0b20*/  LEA R85, R22, R41, 0x5 ;  /* 0x0000002916557211 */ /* 0x001fc600078e28ff */
[--C-:B------:R-:W-:Y:S01]  /*0b30*/  IMAD R129, R151, UR5, R158.reuse ;  /* 0x0000000597817c24 */ /* 0x100fe2000f8e029e */
[C---:B------:R-:W-:Y:S01]  /*0b40*/  LEA R139, R22.reuse, R31, 0x5 ;  /* 0x0000001f168b7211 */ /* 0x040fe200078e28ff */
[C---:B------:R-:W-:Y:S02]  /*0b50*/  IMAD R145, R85.reuse, UR5, R158 ;  /* 0x0000000555917c24 */ /* 0x040fe4000f8e029e */
[----:B-1----:R-:W-:Y:S02]  /*0b60*/  IMAD R143, R85, UR8, R128 ;  /* 0x00000008558f7c24 */ /* 0x002fe4000f8e0280 */
[----:B------:R-:W-:Y:S01]  /*0b70*/  IMAD.WIDE R84, R129, 0x4, R86 ;  /* 0x0000000481547825 */ /* 0x000fe200078e0256 */
[C---:B------:R-:W-:Y:S02]  /*0b80*/  LEA R91, R22.reuse, R47, 0x5 ;  /* 0x0000002f165b7211 */ /* 0x040fe400078e28ff */
[C---:B------:R-:W-:Y:S01]  /*0b90*/  LEA R159, R22.reuse, R49, 0x5 ;  /* 0x00000031169f7211 */ /* 0x040fe200078e28ff */
[C---:B------:R-:W-:Y:S01]  /*0ba0*/  IMAD R149, R22.reuse, 0x20, R39 ;  /* 0x0000002016957824 */ /* 0x040fe200078e0227 */
[----:B------:R-:W-:-:S02]  /*0bb0*/  LEA R141, R22, R33, 0x5 ;  /* 0x00000021168d7211 */ /* 0x000fc400078e28ff */
[C---:B------:R-:W-:Y:S02]  /*0bc0*/  LEA R163, R22.reuse, R35, 0x5 ;  /* 0x0000002316a37211 */ /* 0x040fe400078e28ff */
[C---:B------:R-:W-:Y:S02]  /*0bd0*/  LEA R153, R22.reuse, R37, 0x5 ;  /* 0x0000002516997211 */ /* 0x040fe400078e28ff */
[C---:B------:R-:W-:Y:S02]  /*0be0*/  LEA R133, R22.reuse, R43, 0x5 ;  /* 0x0000002b16857211 */ /* 0x040fe400078e28ff */
[C---:B------:R-:W-:Y:S02]  /*0bf0*/  LEA R135, R22.reuse, R45, 0x5 ;  /* 0x0000002d16877211 */ /* 0x040fe400078e28ff */
[C---:B------:R-:W-:Y:S01]  /*0c00*/  LEA R125, R22.reuse, R51, 0x5 ;  /* 0x00000033167d7211 */ /* 0x040fe200078e28ff */
[C---:B------:R-:W-:Y:S01]  /*0c10*/  IMAD R165, R139.reuse, UR5, R158 ;  /* 0x000000058ba57c24 */ /* 0x040fe2000f8e029e */
[----:B------:R-:W-:Y:S01]  /*0c20*/  LEA R121, R22, R53, 0x5 ;  /* 0x0000003516797211 */ /* 0x000fe200078e28ff */
[----:B------:R0:W2:Y:S01]  /*0c30*/  LDG.E.CONSTANT R156, desc[UR6][R84.64] ;  /* 0x00000006549c7981 */ /* 0x0000a2000c1e9900 */
[----:B------:R-:W-:-:S02]  /*0c40*/  IMAD R139, R139, UR8, R128 ;  /* 0x000000088b8b7c24 */ /* 0x000fc4000f8e0280 */
[C---:B------:R-:W-:Y:S02]  /*0c50*/  IMAD R127, R91.reuse, UR5, R158 ;  /* 0x000000055b7f7c24 */ /* 0x040fe4000f8e029e */
[----:B------:R-:W-:Y:S02]  /*0c60*/  IMAD R118, R91, UR8, R128 ;  /* 0x000000085b767c24 */ /* 0x000fe4000f8e0280 */
[----:B------:R-:W-:Y:S02]  /*0c70*/  IMAD R90, R159, UR5, R158 ;  /* 0x000000059f5a7c24 */ /* 0x000fe4000f8e029e */
[----:B0-----:R-:W-:-:S04]  /*0c80*/  IMAD.WIDE R84, R143, 0x4, R116 ;  /* 0x000000048f547825 */ /* 0x001fc800078e0274 */
[--C-:B------:R-:W-:Y:S02]  /*0c90*/  IMAD R136, R141, UR5, R158.reuse ;  /* 0x000000058d887c24 */ /* 0x100fe4000f8e029e */
[--C-:B------:R-:W-:Y:S02]  /*0ca0*/  IMAD R155, R163, UR5, R158.reuse ;  /* 0x00000005a39b7c24 */ /* 0x100fe4000f8e029e */
[--C-:B------:R-:W-:Y:S02]  /*0cb0*/  IMAD R137, R153, UR5, R158.reuse ;  /* 0x0000000599897c24 */ /* 0x100fe4000f8e029e */
[--C-:B------:R-:W-:Y:S02]  /*0cc0*/  IMAD R130, R149, UR5, R158.reuse ;  /* 0x0000000595827c24 */ /* 0x100fe4000f8e029e */
[--C-:B------:R-:W-:Y:S02]  /*0cd0*/  IMAD R124, R133, UR5, R158.reuse ;  /* 0x00000005857c7c24 */ /* 0x100fe4000f8e029e */
[----:B------:R-:W-:-:S02]  /*0ce0*/  IMAD R120, R135, UR5, R158 ;  /* 0x0000000587787c24 */ /* 0x000fc4000f8e029e */
[----:B------:R-:W-:Y:S02]  /*0cf0*/  IMAD R159, R159, UR8, R128 ;  /* 0x000000089f9f7c24 */ /* 0x000fe4000f8e0280 */
[----:B------:R-:W-:Y:S02]  /*0d00*/  IMAD R91, R125, UR5, R158 ;  /* 0x000000057d5b7c24 */ /* 0x000fe4000f8e029e */
[----:B------:R-:W-:Y:S02]  /*0d10*/  IMAD R163, R163, UR8, R128 ;  /* 0x00000008a3a37c24 */ /* 0x000fe4000f8e0280 */
[----:B------:R-:W-:Y:S02]  /*0d20*/  IMAD R158, R121, UR5, R158 ;  /* 0x00000005799e7c24 */ /* 0x000fe4000f8e029e */
[--C-:B------:R-:W-:Y:S02]  /*0d30*/  IMAD R89, R119, UR8, R128.reuse ;  /* 0x0000000877597c24 */ /* 0x100fe4000f8e0280 */
[----:B------:R-:W-:-:S02]  /*0d40*/  IMAD R151, R151, UR8, R128 ;  /* 0x0000000897977c24 */ /* 0x000fc4000f8e0280 */
[--C-:B------:R-:W-:Y:S02]  /*0d50*/  IMAD R141, R141, UR8, R128.reuse ;  /* 0x000000088d8d7c24 */ /* 0x100fe4000f8e0280 */
[--C-:B------:R-:W-:Y:S02]  /*0d60*/  IMAD R153, R153, UR8, R128.reuse ;  /* 0x0000000899997c24 */ /* 0x100fe4000f8e0280 */
[--C-:B------:R-:W-:Y:S02]  /*0d70*/  IMAD R149, R149, UR8, R128.reuse ;  /* 0x0000000895957c24 */ /* 0x100fe4000f8e0280 */
[--C-:B------:R-:W-:Y:S02]  /*0d80*/  IMAD R133, R133, UR8, R128.reuse ;  /* 0x0000000885857c24 */ /* 0x100fe4000f8e0280 */
[--C-:B------:R-:W-:Y:S02]  /*0d90*/  IMAD R135, R135, UR8, R128.reuse ;  /* 0x0000000887877c24 */ /* 0x100fe4000f8e0280 */
[----:B------:R-:W-:-:S02]  /*0da0*/  IMAD R125, R125, UR8, R128 ;  /* 0x000000087d7d7c24 */ /* 0x000fc4000f8e0280 */
[----:B------:R-:W-:Y:S02]  /*0db0*/  IMAD R121, R121, UR8, R128 ;  /* 0x0000000879797c24 */ /* 0x000fe4000f8e0280 */
[--C-:B------:R-:W-:Y:S01]  /*0dc0*/  IMAD.WIDE R138, R139, 0x4, R116.reuse ;  /* 0x000000048b8a7825 */ /* 0x100fe200078e0274 */
[----:B------:R0:W2:Y:S03]  /*0dd0*/  LDG.E.CONSTANT R128, desc[UR6][R84.64] ;  /* 0x0000000654807981 */ /* 0x0000a6000c1e9900 */
[----:B------:R-:W-:-:S04]  /*0de0*/  IMAD.WIDE R88, R89, 0x4, R116 ;  /* 0x0000000459587825 */ /* 0x000fc800078e0274 */
[--C-:B------:R-:W-:Y:S01]  /*0df0*/  IMAD.WIDE R140, R141, 0x4, R116.reuse ;  /* 0x000000048d8c7825 */ /* 0x100fe200078e0274 */
[----:B------:R1:W2:Y:S03]  /*0e00*/  LDG.E.CONSTANT R119, desc[UR6][R88.64] ;  /* 0x0000000658777981 */ /* 0x0002a6000c1e9900 */
[--C-:B0-----:R-:W-:Y:S02]  /*0e10*/  IMAD.WIDE R84, R159, 0x4, R116.reuse ;  /* 0x000000049f547825 */ /* 0x101fe400078e0274 */
[----:B------:R-:W2:Y:S02]  /*0e20*/  LDG.E.CONSTANT R140, desc[UR6][R140.64] ;  /* 0x000000068c8c7981 */ /* 0x000ea4000c1e9900 */
[----:B------:R-:W-:-:S04]  /*0e30*/  IMAD.WIDE R132, R133, 0x4, R116 ;  /* 0x0000000485847825 */ /* 0x000fc800078e0274 */
[--C-:B-1----:R-:W-:Y:S02]  /*0e40*/  IMAD.WIDE R88, R135, 0x4, R116.reuse ;  /* 0x0000000487587825 */ /* 0x102fe400078e0274 */
[----:B------:R0:W2:Y:S02]  /*0e50*/  LDG.E.CONSTANT R135, desc[UR6][R132.64] ;  /* 0x0000000684877981 */ /* 0x0000a4000c1e9900 */
[----:B------:R-:W-:-:S04]  /*0e60*/  IMAD.WIDE R150, R151, 0x4, R116 ;  /* 0x0000000497967825 */ /* 0x000fc800078e0274 */
[----:B------:R-:W-:Y:S02]  /*0e70*/  IMAD.WIDE R148, R149, 0x4, R116 ;  /* 0x0000000495947825 */ /* 0x000fe400078e0274 */
[----:B------:R-:W2:Y:S02]  /*0e80*/  LDG.E.CONSTANT R150, desc[UR6][R150.64] ;  /* 0x0000000696967981 */ /* 0x000ea4000c1e9900 */
[--C-:B0-----:R-:W-:Y:S02]  /*0e90*/  IMAD.WIDE R132, R155, 0x4, R86.reuse ;  /* 0x000000049b847825 */ /* 0x101fe400078e0256 */
[----:B------:R0:W2:Y:S04]  /*0ea0*/  LDG.E.CONSTANT R143, desc[UR6][R148.64] ;  /* 0x00000006948f7981 */ /* 0x0000a8000c1e9900 */
[----:B------:R-:W2:Y:S01]  /*0eb0*/  LDG.E.CONSTANT R159, desc[UR6][R132.64] ;  /* 0x00000006849f7981 */ /* 0x000ea2000c1e9900 */
[----:B0-----:R-:W-:-:S06]  /*0ec0*/  IMAD.WIDE R148, R165, 0x4, R86 ;  /* 0x00000004a5947825 */ /* 0x001fcc00078e0256 */
[----:B------:R-:W2:Y:S04]  /*0ed0*/  LDG.E.CONSTANT R148, desc[UR6][R148.64] ;  /* 0x0000000694947981 */ /* 0x000ea8000c1e9900 */
[----:B-----5:R0:W-:Y:S02]  /*0ee0*/  STS [R26], R147 ;  /* 0x000000931a007388 */ /* 0x0201e40000000800 */
[--C-:B0-----:R-:W-:Y:S02]  /*0ef0*/  IMAD.WIDE R146, R163, 0x4, R116.reuse ;  /* 0x00000004a3927825 */ /* 0x101fe400078e0274 */
[----:B------:R0:W5:Y:S02]  /*0f00*/  LDG.E.CONSTANT R163, desc[UR6][R138.64] ;  /* 0x000000068aa37981 */ /* 0x000164000c1e9900 */
[----:B0-----:R-:W-:-:S02]  /*0f10*/  IMAD.WIDE R138, R118, 0x4, R116 ;  /* 0x00000004768a7825 */ /* 0x001fc400078e0274 */
[----:B------:R0:W5:Y:S02]  /*0f20*/  LDG.E.CONSTANT R118, desc[UR6][R84.64] ;  /* 0x0000000654767981 */ /* 0x000164000c1e9900 */
[----:B0-----:R-:W-:Y:S02]  /*0f30*/  IMAD.WIDE R84, R145, 0x4, R86 ;  /* 0x0000000491547825 */ /* 0x001fe400078e0256 */
[----:B---3--:R0:W-:Y:S04]  /*0f40*/  STS [R56], R161 ;  /* 0x000000a138007388 */ /* 0x0081e80000000800 */
[----:B------:R1:W3:Y:S04]  /*0f50*/  LDG.E.CONSTANT R141, desc[UR6][R84.64] ;  /* 0x00000006548d7981 */ /* 0x0002e8000c1e9900 */
[----:B----4-:R4:W-:Y:S01]  /*0f60*/  STS [R72], R122 ;  /* 0x0000007a48007388 */ /* 0x0109e20000000800 */
[----:B0-----:R-:W-:-:S03]  /*0f70*/  IMAD.WIDE R160, R153, 0x4, R116 ;  /* 0x0000000499a07825 */ /* 0x001fc600078e0274 */
[----:B------:R0:W3:Y:S01]  /*0f80*/  LDG.E.CONSTANT R153, desc[UR6][R146.64] ;  /* 0x0000000692997981 */ /* 0x0000e2000c1e9900 */
[----:B-1----:R-:W-:-:S03]  /*0f90*/  IMAD.WIDE R84, R120, 0x4, R86 ;  /* 0x0000000478547825 */ /* 0x002fc600078e0256 */
[----:B--2---:R-:W-:Y:S04]  /*0fa0*/  STS [R100], R123 ;  /* 0x0000007b64007388 */ /* 0x004fe80000000800 */
[----:B----4-:R1:W2:Y:S01]  /*0fb0*/  LDG.E.CONSTANT R122, desc[UR6][R88.64] ;  /* 0x00000006587a7981 */ /* 0x0102a2000c1e9900 */
[----:B0-----:R-:W-:-:S03]  /*0fc0*/  IMAD.WIDE R146, R125, 0x4, R116 ;  /* 0x000000047d927825 */ /* 0x001fc600078e0274 */
[----:B------:R0:W4:Y:S01]  /*0fd0*/  LDG.E.CONSTANT R133, desc[UR6][R84.64] ;  /* 0x0000000654857981 */ /* 0x000122000c1e9900 */
[----:B------:R-:W-:-:S03]  /*0fe0*/  IMAD.WIDE R116, R121, 0x4, R116 ;  /* 0x0000000479747825 */ /* 0x000fc600078e0274 */
[----:B------:R-:W-:Y:S01]  /*0ff0*/  STS [R28], R131 ;  /* 0x000000831c007388 */ /* 0x000fe20000000800 */
[----:B-1----:R-:W-:-:S03]  /*1000*/  IMAD.WIDE R88, R137, 0x4, R86 ;  /* 0x0000000489587825 */ /* 0x002fc600078e0256 */
[----:B------:R-:W-:Y:S01]  /*1010*/  STS [R57], R152 ;  /* 0x0000009839007388 */ /* 0x000fe20000000800 */
[----:B0-----:R-:W-:-:S03]  /*1020*/  IMAD.WIDE R84, R136, 0x4, R80 ;  /* 0x0000000488547825 */ /* 0x001fc600078e0250 */
[----:B------:R0:W2:Y:S04]  /*1030*/  LDG.E.CONSTANT R121, desc[UR6][R146.64] ;  /* 0x0000000692797981 */ /* 0x0000a8000c1e9900 */
[----:B------:R-:W-:Y:S04]  /*1040*/  STS [R73], R154 ;  /* 0x0000009a49007388 */ /* 0x000fe80000000800 */
[----:B------:R1:W-:Y:S01]  /*1050*/  STS [R101], R144 ;  /* 0x0000009065007388 */ /* 0x0003e20000000800 */
[----:B0-----:R-:W-:-:S03]  /*1060*/  IMAD.WIDE R146, R124, 0x4, R86 ;  /* 0x000000047c927825 */ /* 0x001fc600078e0256 */
[----:B------:R0:W4:Y:S04]  /*1070*/  LDG.E.CONSTANT R151, desc[UR6][R88.64] ;  /* 0x0000000658977981 */ /* 0x000128000c1e9900 */
[----:B------:R-:W2:Y:S04]  /*1080*/  LDG.E.CONSTANT R116, desc[UR6][R116.64] ;  /* 0x0000000674747981 */ /* 0x000ea8000c1e9900 */
[----:B-1----:R1:W3:Y:S01]  /*1090*/  LDG.E.CONSTANT R144, desc[UR6][R84.64] ;  /* 0x0000000654907981 */ /* 0x0022e2000c1e9900 */
[----:B0-----:R-:W-:-:S03]  /*10a0*/  IMAD.WIDE R88, R127, 0x4, R86 ;  /* 0x000000047f587825 */ /* 0x001fc600078e0256 */
[----:B------:R0:W2:Y:S04]  /*10b0*/  LDG.E.CONSTANT R125, desc[UR6][R138.64] ;  /* 0x000000068a7d7981 */ /* 0x0000a8000c1e9900 */
[----:B------:R0:W2:Y:S01]  /*10c0*/  LDG.E.CONSTANT R117, desc[UR6][R146.64] ;  /* 0x0000000692757981 */ /* 0x0000a2000c1e9900 */
[----:B-1----:R-:W-:-:S03]  /*10d0*/  IMAD.WIDE R84, R155, 0x4, R80 ;  /* 0x000000049b547825 */ /* 0x002fc600078e0250 */
[----:B------:R1:W-:Y:S01]  /*10e0*/  STS [R30], R157 ;  /* 0x0000009d1e007388 */ /* 0x0003e20000000800 */
[----:B0-----:R-:W-:-:S03]  /*10f0*/  IMAD.WIDE R138, R130, 0x4, R86 ;  /* 0x00000004828a7825 */ /* 0x001fc600078e0256 */
[----:B------:R0:W2:Y:S01]  /*1100*/  LDG.E.CONSTANT R131, desc[UR6][R88.64] ;  /* 0x0000000658837981 */ /* 0x0000a2000c1e9900 */
[----:B------:R-:W-:-:S03]  /*1110*/  IMAD.WIDE R146, R165, 0x4, R80 ;  /* 0x00000004a5927825 */ /* 0x000fc600078e0250 */
[----:B------:R0:W2:Y:S04]  /*1120*/  LDG.E.CONSTANT R149, desc[UR6][R138.64] ;  /* 0x000000068a957981 */ /* 0x0000a8000c1e9900 */
[----:B-1----:R1:W4:Y:S01]  /*1130*/  LDG.E.CONSTANT R157, desc[UR6][R84.64] ;  /* 0x00000006549d7981 */ /* 0x002322000c1e9900 */
[----:B0-----:R-:W-:-:S03]  /*1140*/  IMAD.WIDE R88, R129, 0x4, R80 ;  /* 0x0000000481587825 */ /* 0x001fc600078e0250 */
[----:B------:R-:W5:Y:S01]  /*1150*/  LDG.E.CONSTANT R146, desc[UR6][R146.64] ;  /* 0x0000000692927981 */ /* 0x000f62000c1e9900 */
[----:B------:R-:W-:-:S03]  /*1160*/  IMAD.WIDE R138, R90, 0x4, R86 ;  /* 0x000000045a8a7825 */ /* 0x000fc600078e0256 */
[----:B------:R0:W3:Y:S01]  /*1170*/  LDG.E.CONSTANT R154, desc[UR6][R88.64] ;  /* 0x00000006589a7981 */ /* 0x0000e2000c1e9900 */
[----:B-1----:R-:W-:-:S03]  /*1180*/  IMAD.WIDE R84, R130, 0x4, R80 ;  /* 0x0000000482547825 */ /* 0x002fc600078e0250 */
[----:B------:R1:W2:Y:S04]  /*1190*/  LDG.E.CONSTANT R123, desc[UR6][R138.64] ;  /* 0x000000068a7b7981 */ /* 0x0002a8000c1e9900 */
[----:B------:R1:W2:Y:S01]  /*11a0*/  LDG.E.CONSTANT R147, desc[UR6][R84.64] ;  /* 0x0000000654937981 */ /* 0x0002a2000c1e9900 */
[----:B0-----:R-:W-:-:S03]  /*11b0*/  IMAD.WIDE R88, R145, 0x4, R80 ;  /* 0x0000000491587825 */ /* 0x001fc600078e0250 */
[----:B------:R0:W-:Y:S01]  /*11c0*/  STS [R58], R126 ;  /* 0x0000007e3a007388 */ /* 0x0001e20000000800 */
[----:B-1----:R-:W-:-:S03]  /*11d0*/  IMAD.WIDE R138, R137, 0x4, R80 ;  /* 0x00000004898a7825 */ /* 0x002fc600078e0250 */
[----:B------:R1:W2:Y:S01]  /*11e0*/  LDG.E.CONSTANT R132, desc[UR6][R88.64] ;  /* 0x0000000658847981 */ /* 0x0002a2000c1e9900 */
[----:B------:R-:W-:-:S03]  /*11f0*/  IMAD.WIDE R84, R120, 0x4, R80 ;  /* 0x0000000478547825 */ /* 0x000fc600078e0250 */
[----:B------:R-:W2:Y:S04]  /*1200*/  LDG.E.CONSTANT R134, desc[UR6][R160.64] ;  /* 0x00000006a0867981 */ /* 0x000ea8000c1e9900 */
[----:B0-----:R0:W2:Y:S01]  /*1210*/  LDG.E.CONSTANT R126, desc[UR6][R84.64] ;  /* 0x00000006547e7981 */ /* 0x0010a2000c1e9900 */
[----:B-1----:R-:W-:-:S03]  /*1220*/  IMAD.WIDE R88, R124, 0x4, R80 ;  /* 0x000000047c587825 */ /* 0x002fc600078e0250 */
[----:B------:R-:W2:Y:S01]  /*1230*/  LDG.E.CONSTANT R138, desc[UR6][R138.64] ;  /* 0x000000068a8a7981 */ /* 0x000ea2000c1e9900 */
[----:B------:R-:W-:-:S04]  /*1240*/  IMAD.WIDE R164, R165, 0x4, R82 ;  /* 0x00000004a5a47825 */ /* 0x000fc800078e0252 */
[----:B0-----:R-:W-:Y:S02]  /*1250*/  IMAD.WIDE R84, R129, 0x4, R82 ;  /* 0x0000000481547825 */ /* 0x001fe400078e0252 */
[----:B------:R-:W4:Y:S02]  /*1260*/  LDG.E.CONSTANT R165, desc[UR6][R164.64] ;  /* 0x00000006a4a57981 */ /* 0x000f24000c1e9900 */
[----:B------:R-:W-:Y:S02]  /*1270*/  IMAD.WIDE R160, R136, 0x4, R86 ;  /* 0x0000000488a07825 */ /* 0x000fe400078e0256 */
[----:B------:R0:W2:Y:S04]  /*1280*/  LDG.E.CONSTANT R139, desc[UR6][R88.64] ;  /* 0x00000006588b7981 */ /* 0x0000a8000c1e9900 */
[----:B------:R1:W5:Y:S04]  /*1290*/  LDG.E.CONSTANT R152, desc[UR6][R84.64] ;  /* 0x0000000654987981 */ /* 0x000368000c1e9900 */
[----:B------:R-:W2:Y:S01]  /*12a0*/  LDG.E.CONSTANT R161, desc[UR6][R160.64] ;  /* 0x00000006a0a17981 */ /* 0x000ea2000c1e9900 */
[----:B0-----:R-:W-:-:S04]  /*12b0*/  IMAD.WIDE R88, R127, 0x4, R80 ;  /* 0x000000047f587825 */ /* 0x001fc800078e0250 */
[--C-:B-1----:R-:W-:Y:S01]  /*12c0*/  IMAD.WIDE R84, R136, 0x4, R82.reuse ;  /* 0x0000000488547825 */ /* 0x102fe200078e0252 */
[----:B------:R0:W2:Y:S04]  /*12d0*/  LDG.E.CONSTANT R129, desc[UR6][R88.64] ;  /* 0x0000000658817981 */ /* 0x0000a8000c1e9900 */
[----:B------:R1:W-:Y:S01]  /*12e0*/  STS [R74], R142 ;  /* 0x0000008e4a007388 */ /* 0x0003e20000000800 */
[----:B------:R-:W-:-:S04]  /*12f0*/  IMAD.WIDE R136, R137, 0x4, R82 ;  /* 0x0000000489887825 */ /* 0x000fc800078e0252 */
[--C-:B0-----:R-:W-:Y:S02]  /*1300*/  IMAD.WIDE R88, R155, 0x4, R82.reuse ;  /* 0x000000049b587825 */ /* 0x101fe400078e0252 */
[----:B------:R-:W2:Y:S04]  /*1310*/  LDG.E.CONSTANT R136, desc[UR6][R136.64] ;  /* 0x0000000688887981 */ /* 0x000ea8000c1e9900 */
[----:B-1----:R0:W2:Y:S04]  /*1320*/  LDG.E.CONSTANT R142, desc[UR6][R84.64] ;  /* 0x00000006548e7981 */ /* 0x0020a8000c1e9900 */
[----:B------:R1:W2:Y:S01]  /*1330*/  LDG.E.CONSTANT R155, desc[UR6][R88.64] ;  /* 0x00000006589b7981 */ /* 0x0002a2000c1e9900 */
[----:B0-----:R-:W-:-:S04]  /*1340*/  IMAD.WIDE R84, R130, 0x4, R82 ;  /* 0x0000000482547825 */ /* 0x001fc800078e0252 */
[--C-:B-1----:R-:W-:Y:S02]  /*1350*/  IMAD.WIDE R88, R145, 0x4, R82.reuse ;  /* 0x0000000491587825 */ /* 0x102fe400078e0252 */
[----:B------:R0:W2:Y:S04]  /*1360*/  LDG.E.CONSTANT R145, desc[UR6][R84.64] ;  /* 0x0000000654917981 */ /* 0x0000a8000c1e9900 */
[----:B------:R1:W2:Y:S01]  /*1370*/  LDG.E.CONSTANT R130, desc[UR6][R88.64] ;  /* 0x0000000658827981 */ /* 0x0002a2000c1e9900 */
[----:B0-----:R-:W-:-:S04]  /*1380*/  IMAD.WIDE R84, R120, 0x4, R82 ;  /* 0x0000000478547825 */ /* 0x001fc800078e0252 */
[--C-:B-1----:R-:W-:Y:S02]  /*1390*/  IMAD.WIDE R88, R124, 0x4, R82.reuse ;  /* 0x000000047c587825 */ /* 0x102fe400078e0252 */
[----:B------:R0:W2:Y:S04]  /*13a0*/  LDG.E.CONSTANT R124, desc[UR6][R84.64] ;  /* 0x00000006547c7981 */ /* 0x0000a8000c1e9900 */
[----:B------:R1:W2:Y:S01]  /*13b0*/  LDG.E.CONSTANT R137, desc[UR6][R88.64] ;  /* 0x0000000658897981 */ /* 0x0002a2000c1e9900 */
[----:B0-----:R-:W-:-:S05]  /*13c0*/  IMAD.WIDE R84, R127, 0x4, R82 ;  /* 0x000000047f547825 */ /* 0x001fca00078e0252 */
[----:B------:R0:W2:Y:S01]  /*13d0*/  LDG.E.CONSTANT R127, desc[UR6][R84.64] ;  /* 0x00000006547f7981 */ /* 0x0000a2000c1e9900 */
[----:B-1----:R-:W-:-:S05]  /*13e0*/  IMAD.WIDE R88, R90, 0x4, R80 ;  /* 0x000000045a587825 */ /* 0x002fca00078e0250 */
[----:B------:R1:W2:Y:S01]  /*13f0*/  LDG.E.CONSTANT R120, desc[UR6][R88.64] ;  /* 0x0000000658787981 */ /* 0x0002a2000c1e9900 */
[----:B0-----:R-:W-:-:S05]  /*1400*/  IMAD.WIDE R84, R91, 0x4, R86 ;  /* 0x000000045b547825 */ /* 0x001fca00078e0256 */
[----:B------:R0:W2:Y:S01]  /*1410*/  LDG.E.CONSTANT R160, desc[UR6][R84.64] ;  /* 0x0000000654a07981 */ /* 0x0000a2000c1e9900 */
[----:B-1----:R-:W-:-:S04]  /*1420*/  IMAD.WIDE R88, R91, 0x4, R80 ;  /* 0x000000045b587825 */ /* 0x002fc800078e0250 */
[----:B------:R-:W-:Y:S02]  /*1430*/  IMAD.WIDE R86, R158, 0x4, R86 ;  /* 0x000000049e567825 */ /* 0x000fe400078e0256 */
[----:B------:R-:W2:Y:S02]  /*1440*/  LDG.E.CONSTANT R89, desc[UR6][R88.64] ;  /* 0x0000000658597981 */ /* 0x000ea4000c1e9900 */
[--C-:B0-----:R-:W-:Y:S02]  /*1450*/  IMAD.WIDE R84, R90, 0x4, R82.reuse ;  /* 0x000000045a547825 */ /* 0x101fe400078e0252 */
[----:B------:R-:W2:Y:S02]  /*1460*/  LDG.E.CONSTANT R86, desc[UR6][R86.64] ;  /* 0x0000000656567981 */ /* 0x000ea4000c1e9900 */
[----:B------:R-:W-:Y:S02]  /*1470*/  IMAD.WIDE R90, R91, 0x4, R82 ;  /* 0x000000045b5a7825 */ /* 0x000fe400078e0252 */
[----:B------:R0:W2:Y:S02]  /*1480*/  LDG.E.CONSTANT R162, desc[UR6][R84.64] ;  /* 0x0000000654a27981 */ /* 0x0000a4000c1e9900 */
[----:B------:R-:W-:-:S02]  /*1490*/  IMAD.WIDE R80, R158, 0x4, R80 ;  /* 0x000000049e507825 */ /* 0x000fc400078e0250 */
[----:B------:R-:W2:Y:S02]  /*14a0*/  LDG.E.CONSTANT R91, desc[UR6][R90.64] ;  /* 0x000000065a5b7981 */ /* 0x000ea4000c1e9900 */
[----:B------:R-:W-:Y:S02]  /*14b0*/  IMAD.WIDE R82, R158, 0x4, R82 ;  /* 0x000000049e527825 */ /* 0x000fe400078e0252 */
[----:B------:R1:W2:Y:S04]  /*14c0*/  LDG.E.CONSTANT R158, desc[UR6][R80.64] ;  /* 0x00000006509e7981 */ /* 0x0002a8000c1e9900 */
[----:B------:R1:W2:Y:S04]  /*14d0*/  LDG.E.CONSTANT R82, desc[UR6][R82.64] ;  /* 0x0000000652527981 */ /* 0x0002a8000c1e9900 */
[----:B------:R-:W-:Y:S04]  /*14e0*/  STS [R102], R119 ;  /* 0x0000007766007388 */ /* 0x000fe80000000800 */
[----:B------:R-:W-:Y:S01]  /*14f0*/  STS [R32], R156 ;  /* 0x0000009c20007388 */ /* 0x000fe20000000800 */
[----:B0-----:R-:W0:Y:S01]  /*1500*/  S2R R84, SR_CgaCtaId ;  /* 0x0000000000547919 */ /* 0x001e220000008800 */
[----:B-1----:R-:W-:-:S04]  /*1510*/  MOV R80, 0x400 ;  /* 0x0000040000507802 */ /* 0x002fc80000000f00 */
[C---:B------:R-:W-:Y:S02]  /*1520*/  IADD3 R83, PT, PT, R80.reuse, 0x3180, RZ ;  /* 0x0000318050537810 */ /* 0x040fe40007ffe0ff */
[C---:B------:R-:W-:Y:S02]  /*1530*/  IADD3 R81, PT, PT, R80.reuse, 0x1000, RZ ;  /* 0x0000100050517810 */ /* 0x040fe40007ffe0ff */
[----:B------:R-:W-:Y:S02]  /*1540*/  IADD3 R87, PT, PT, R80, 0x2080, RZ ;  /* 0x0000208050577810 */ /* 0x000fe40007ffe0ff */
[----:B------:R-:W-:Y:S01]  /*1550*/  LEA R80, R3, 0x40, 0x2 ;  /* 0x0000004003507811 */ /* 0x000fe200078e10ff */
[----:B------:R-:W-:Y:S01]  /*1560*/  UMOV UR5, 0x40 ;  /* 0x0000004000057882 */ /* 0x000fe20000000000 */
[C---:B0-----:R-:W-:Y:S02]  /*1570*/  LEA R85, R84.reuse, R83, 0x18 ;  /* 0x0000005354557211 */ /* 0x041fe400078ec0ff */
[----:B------:R-:W-:-:S02]  /*1580*/  LEA R83, R84, R81, 0x18 ;  /* 0x0000005154537211 */ /* 0x000fc400078ec0ff */
[----:B------:R-:W-:Y:S01]  /*1590*/  LEA R87, R84, R87, 0x18 ;  /* 0x0000005754577211 */ /* 0x000fe200078ec0ff */
[----:B------:R-:W-:-:S05]  /*15a0*/  IMAD R81, R4, 0x8c, R85 ;  /* 0x0000008c04517824 */ /* 0x000fca00078e0255 */
[----:B------:R-:W-:Y:S01]  /*15b0*/  IADD3 R81, PT, PT, R81, 0x8c0, RZ ;  /* 0x000008c051517810 */ /* 0x000fe20007ffe0ff */
[----:B---3--:R-:W-:Y:S04]  /*15c0*/  STS [R59], R154 ;  /* 0x0000009a3b007388 */ /* 0x008fe80000000800 */
[----:B-----5:R-:W-:Y:S04]  /*15d0*/  STS [R75], R152 ;  /* 0x000000984b007388 */ /* 0x020fe80000000800 */
[----:B------:R-:W-:Y:S04]  /*15e0*/  STS [R103], R150 ;  /* 0x0000009667007388 */ /* 0x000fe80000000800 */
[----:B------:R-:W-:Y:S04]  /*15f0*/  STS [R34], R148 ;  /* 0x0000009422007388 */ /* 0x000fe80000000800 */
[----:B------:R-:W-:Y:S04]  /*1600*/  STS [R60], R146 ;  /* 0x000000923c007388 */ /* 0x000fe80000000800 */
[----:B----4-:R-:W-:Y:S04]  /*1610*/  STS [R76], R165 ;  /* 0x000000a54c007388 */ /* 0x010fe80000000800 */
[----:B------:R-:W-:Y:S04]  /*1620*/  STS [R104], R163 ;  /* 0x000000a368007388 */ /* 0x000fe80000000800 */
[----:B--2---:R-:W-:Y:S04]  /*1630*/  STS [R36], R161 ;  /* 0x000000a124007388 */ /* 0x004fe80000000800 */
[----:B------:R-:W-:Y:S04]  /*1640*/  STS [R61], R144 ;  /* 0x000000903d007388 */ /* 0x000fe80000000800 */
        /* <DEDUP_REMOVED lines=35> */
[----:B------:R0:W-:Y:S04]  /*1880*/  STS [R70], R89 ;  /* 0x0000005946007388 */ /* 0x0001e80000000800 */
[----:B------:R1:W-:Y:S04]  /*1890*/  STS [R98], R91 ;  /* 0x0000005b62007388 */ /* 0x0003e80000000800 */
[----:B------:R-:W-:Y:S04]  /*18a0*/  STS [R114], R121 ;  /* 0x0000007972007388 */ /* 0x000fe80000000800 */
[----:B------:R-:W-:Y:S04]  /*18b0*/  STS [R55], R86 ;  /* 0x0000005637007388 */ /* 0x000fe80000000800 */
[----:B------:R-:W-:Y:S04]  /*18c0*/  STS [R71], R158 ;  /* 0x0000009e47007388 */ /* 0x000fe80000000800 */
[----:B------:R2:W-:Y:S04]  /*18d0*/  STS [R99], R82 ;  /* 0x0000005263007388 */ /* 0x0005e80000000800 */
[----:B------:R3:W-:Y:S01]  /*18e0*/  STS [R115], R116 ;  /* 0x0000007473007388 */ /* 0x0007e20000000800 */
[----:B0-----:R-:W-:-:S02]  /*18f0*/  IADD3 R89, PT, PT, R21, 0x8, RZ ;  /* 0x0000000815597810 */ /* 0x001fc40007ffe0ff */
[C---:B-1----:R-:W-:Y:S02]  /*1900*/  IADD3 R91, PT, PT, R21.reuse, 0x10, RZ ;  /* 0x00000010155b7810 */ /* 0x042fe40007ffe0ff */
[----:B------:R-:W-:Y:S02]  /*1910*/  IADD3 R117, PT, PT, R21, 0x18, RZ ;  /* 0x0000001815757810 */ /* 0x000fe40007ffe0ff */
[-C--:B--2---:R-:W-:Y:S02]  /*1920*/  IADD3 R82, PT, PT, R83, R80.reuse, RZ ;  /* 0x0000005053527210 */ /* 0x084fe40007ffe0ff */
[----:B------:R-:W-:Y:S01]  /*1930*/  IADD3 R80, PT, PT, R87, R80, RZ ;  /* 0x0000005057507210 */ /* 0x000fe20007ffe0ff */
[----:B---3--:R-:W-:Y:S06]  /*1940*/  BAR.SYNC.DEFER_BLOCKING 0x0 ;  /* 0x0000000000007b1d */ /* 0x008fec0000010000 */
.L_x_3:
[----:B------:R-:W0:Y:S01]  /*1950*/  LDS R88, [R82+-0x40] ;  /* 0xffffc00052587984 */ /* 0x000e220000000800 */
[----:B------:R-:W-:Y:S01]  /*1960*/  MOV R124, R20 ;  /* 0x00000014007c7202 */ /* 0x000fe20000000f00 */
[----:B------:R-:W-:Y:S02]  /*1970*/  IMAD.MOV.U32 R119, RZ, RZ, R17 ;  /* 0x000000ffff777224 */ /* 0x000fe400078e0011 */
[----:B------:R-:W-:Y:S04]  /*1980*/  LDS R83, [R81+-0x8c0] ;  /* 0xfff7400051537984 */ /* 0x000fe80000000800 */
[----:B------:R-:W-:Y:S04]  /*1990*/  LDS R87, [R24+UR5+-0x40] ;  /* 0xffffc00518577984 */ /* 0x000fe80008000800 */
[----:B------:R-:W1:Y:S04]  /*19a0*/  LDS R90, [R80+-0x40] ;  /* 0xffffc000505a7984 */ /* 0x000e680000000800 */
[----:B------:R-:W2:Y:S04]  /*19b0*/  LDS R84, [R81+-0x460] ;  /* 0xfffba00051547984 */ /* 0x000ea80000000800 */
[----:B------:R-:W3:Y:S04]  /*19c0*/  LDS R118, [R82+-0x20] ;  /* 0xffffe00052767984 */ /* 0x000ee80000000800 */
[----:B------:R-:W4:Y:S04]  /*19d0*/  LDS R86, [R81+0x460] ;  /* 0x0004600051567984 */ /* 0x000f280000000800 */
[----:B------:R5:W4:Y:S04]  /*19e0*/  LDS R85, [R81] ;  /* 0x0000000051557984 */ /* 0x000b280000000800 */
[----:B------:R-:W4:Y:S04]  /*19f0*/  LDS R116, [R24+UR5+-0x20] ;  /* 0xffffe00518747984 */ /* 0x000f280008000800 */
[----:B------:R-:W4:Y:S01]  /*1a00*/  LDS R120, [R80+-0x20] ;  /* 0xffffe00050787984 */ /* 0x000f220000000800 */
[----:B-----5:R-:W-:-:S02]  /*1a10*/  IADD3 R81, PT, PT, R81, 0x4, RZ ;  /* 0x0000000451517810 */ /* 0x020fc40007ffe0ff */
[C---:B0-----:R-:W-:Y:S01]  /*1a20*/  ISETP.NE.AND P6, PT, R88.reuse, R21, PT ;  /* 0x000000155800720c */ /* 0x041fe20003fc5270 */
[----:B------:R-:W0:Y:S01]  /*1a30*/  LDS R122, [R82] ;  /* 0x00000000527a7984 */ /* 0x000e220000000800 */
[C---:B------:R-:W-:Y:S02]  /*1a40*/  ISETP.NE.AND P5, PT, R88.reuse, R89, PT ;  /* 0x000000595800720c */ /* 0x040fe40003fa5270 */
[C---:B------:R-:W-:Y:S01]  /*1a50*/  ISETP.NE.AND P1, PT, R88.reuse, R117, PT ;  /* 0x000000755800720c */ /* 0x040fe20003f25270 */
[----:B------:R-:W-:Y:S01]  /*1a60*/  LDS R17, [R24+UR5] ;  /* 0x0000000518117984 */ /* 0x000fe20008000800 */
[-C--:B------:R-:W-:Y:S02]  /*1a70*/  ISETP.NE.AND P0, PT, R88, R91.reuse, PT ;  /* 0x0000005b5800720c */ /* 0x080fe40003f05270 */
[----:B------:R-:W-:Y:S01]  /*1a80*/  MOV R88, R18 ;  /* 0x0000001200587202 */ /* 0x000fe20000000f00 */
[----:B------:R-:W5:Y:S01]  /*1a90*/  LDS R20, [R80] ;  /* 0x0000000050147984 */ /* 0x000f620000000800 */
[----:B-1----:R-:W-:-:S03]  /*1aa0*/  ISETP.NE.AND P4, PT, R90, R91, PT ;  /* 0x0000005b5a00720c */ /* 0x002fc60003f85270 */
[----:B------:R-:W-:Y:S01]  /*1ab0*/  @!P6 FFMA R124, R83, R87, R124 ;  /* 0x00000057537ce223 */ /* 0x000fe2000000007c */
[----:B------:R-:W-:Y:S01]  /*1ac0*/  ISETP.NE.AND P6, PT, R90, R117, PT ;  /* 0x000000755a00720c */ /* 0x000fe20003fc5270 */
[----:B------:R1:W5:Y:S01]  /*1ad0*/  LDS R18, [R82+0x20] ;  /* 0x0000200052127984 */ /* 0x0003620000000800 */
[----:B--2---:R-:W-:Y:S01]  /*1ae0*/  @!P5 FFMA R19, R84, R87, R19 ;  /* 0x000000575413d223 */ /* 0x004fe20000000013 */
[C---:B------:R-:W-:Y:S02]  /*1af0*/  ISETP.NE.AND P2, PT, R90.reuse, R21, PT ;  /* 0x000000155a00720c */ /* 0x040fe40003f45270 */
[----:B------:R-:W-:Y:S02]  /*1b00*/  ISETP.NE.AND P3, PT, R90, R89, PT ;  /* 0x000000595a00720c */ /* 0x000fe40003f65270 */
[----:B---3--:R-:W-:Y:S02]  /*1b10*/  ISETP.NE.AND P5, PT, R118, R21, PT ;  /* 0x000000157600720c */ /* 0x008fe40003fa5270 */
[----:B------:R-:W-:Y:S01]  /*1b20*/  MOV R90, R16 ;  /* 0x00000010005a7202 */ /* 0x000fe20000000f00 */
[----:B----4-:R-:W-:Y:S01]  /*1b30*/  @!P1 FFMA R119, R86, R87, R119 ;  /* 0x0000005756779223 */ /* 0x010fe20000000077 */
[----:B------:R-:W-:Y:S01]  /*1b40*/  ISETP.NE.AND P1, PT, R118, R117, PT ;  /* 0x000000757600720c */ /* 0x000fe20003f25270 */
[----:B------:R-:W2:Y:S01]  /*1b50*/  LDS R16, [R80+0x20] ;  /* 0x0000200050107984 */ /* 0x000ea20000000800 */
[----:B-1----:R-:W-:Y:S01]  /*1b60*/  IADD3 R82, PT, PT, R82, 0x84, RZ ;  /* 0x0000008452527810 */ /* 0x002fe20007ffe0ff */
[----:B------:R-:W-:Y:S01]  /*1b70*/  @!P6 FFMA R119, R86, R87, R119 ;  /* 0x000000575677e223 */ /* 0x000fe20000000077 */
[C---:B------:R-:W-:Y:S01]  /*1b80*/  ISETP.NE.AND P6, PT, R118.reuse, R89, PT ;  /* 0x000000597600720c */ /* 0x040fe20003fc5270 */
[----:B------:R-:W-:Y:S01]  /*1b90*/  @!P0 FFMA R88, R85, R87, R88 ;  /* 0x0000005755588223 */ /* 0x000fe20000000058 */
[----:B------:R-:W-:Y:S01]  /*1ba0*/  ISETP.NE.AND P0, PT, R118, R91, PT ;  /* 0x0000005b7600720c */ /* 0x000fe20003f05270 */
[----:B------:R-:W-:Y:S01]  /*1bb0*/  @!P3 FFMA R19, R84, R87, R19 ;  /* 0x000000575413b223 */ /* 0x000fe20000000013 */
[----:B------:R-:W-:Y:S01]  /*1bc0*/  MOV R118, R14 ;  /* 0x0000000e00767202 */ /* 0x000fe20000000f00 */
[-C--:B------:R-:W-:Y:S01]  /*1bd0*/  @!P5 FFMA R90, R83, R116.reuse, R90 ;  /* 0x00000074535ad223 */ /* 0x080fe2000000005a */
[----:B------:R-:W1:Y:S01]  /*1be0*/  LDS R14, [R24+UR5+0x20] ;  /* 0x00002005180e7984 */ /* 0x000e620008000800 */
[C---:B------:R-:W-:Y:S01]  /*1bf0*/  ISETP.NE.AND P5, PT, R120.reuse, R117, PT ;  /* 0x000000757800720c */ /* 0x040fe20003fa5270 */
[----:B------:R-:W-:Y:S01]  /*1c00*/  @!P4 FFMA R88, R85, R87, R88 ;  /* 0x000000575558c223 */ /* 0x000fe20000000058 */
[----:B------:R-:W-:Y:S01]  /*1c10*/  ISETP.NE.AND P4, PT, R120, R91, PT ;  /* 0x0000005b7800720c */ /* 0x000fe20003f85270 */
[-C--:B------:R-:W-:Y:S01]  /*1c20*/  @!P1 FFMA R13, R86, R116.reuse, R13 ;  /* 0x00000074560d9223 */ /* 0x080fe2000000000d */
[----:B------:R-:W-:Y:S01]  /*1c30*/  ISETP.NE.AND P3, PT, R120, R89, PT ;  /* 0x000000597800720c */ /* 0x000fe20003f65270 */
[----:B------:R-:W-:Y:S01]  /*1c40*/  @!P2 FFMA R124, R83, R87, R124 ;  /* 0x00000057537ca223 */ /* 0x000fe2000000007c */
[-C--:B------:R-:W-:Y:S01]  /*1c50*/  @!P6 FFMA R15, R84, R116.reuse, R15 ;  /* 0x00000074540fe223 */ /* 0x080fe2000000000f */
[-C--:B0-----:R-:W-:Y:S01]  /*1c60*/  ISETP.NE.AND P6, PT, R122, R21.reuse, PT ;  /* 0x000000157a00720c */ /* 0x081fe20003fc5270 */
[----:B------:R-:W-:Y:S01]  /*1c70*/  @!P0 FFMA R118, R85, R116, R118 ;  /* 0x0000007455768223 */ /* 0x000fe20000000076 */
[----:B------:R-:W-:Y:S01]  /*1c80*/  ISETP.NE.AND P2, PT, R120, R21, PT ;  /* 0x000000157800720c */ /* 0x000fe20003f45270 */
[----:B------:R-:W-:Y:S01]  /*1c90*/  UIADD3 UR5, UPT, UPT, UR5, 0x80, URZ ;  /* 0x0000008005057890 */ /* 0x000fe2000fffe0ff */
[----:B------:R-:W-:-:S02]  /*1ca0*/  ISETP.NE.AND P0, PT, R122, R91, PT ;  /* 0x0000005b7a00720c */ /* 0x000fc40003f05270 */
[-C--:B------:R-:W-:Y:S01]  /*1cb0*/  @!P5 FFMA R13, R86, R116.reuse, R13 ;  /* 0x00000074560dd223 */ /* 0x080fe2000000000d */
[C---:B------:R-:W-:Y:S01]  /*1cc0*/  ISETP.NE.AND P5, PT, R122.reuse, R89, PT ;  /* 0x000000597a00720c */ /* 0x040fe20003fa5270 */
[-C--:B------:R-:W-:Y:S01]  /*1cd0*/  @!P4 FFMA R118, R85, R116.reuse, R118 ;  /* 0x000000745576c223 */ /* 0x080fe20000000076 */
[----:B------:R-:W-:Y:S01]  /*1ce0*/  ISETP.NE.AND P4, PT, R122, R117, PT ;  /* 0x000000757a00720c */ /* 0x000fe20003f85270 */
[-C--:B------:R-:W-:Y:S01]  /*1cf0*/  @!P3 FFMA R15, R84, R116.reuse, R15 ;  /* 0x00000074540fb223 */ /* 0x080fe2000000000f */
[C---:B-----5:R-:W-:Y:S01]  /*1d00*/  ISETP.NE.AND P3, PT, R20.reuse, R21, PT ;  /* 0x000000151400720c */ /* 0x060fe20003f65270 */
[----:B------:R-:W-:Y:S01]  /*1d10*/  UISETP.NE.AND UP0, UPT, UR5, 0x1040, UPT ;  /* 0x000010400500788c */ /* 0x000fe2000bf05270 */
[C---:B------:R-:W-:Y:S01]  /*1d20*/  @!P6 FFMA R12, R83.reuse, R17, R12 ;  /* 0x00000011530ce223 */ /* 0x040fe2000000000c */
[C---:B------:R-:W-:Y:S01]  /*1d30*/  ISETP.NE.AND P6, PT, R20.reuse, R117, PT ;  /* 0x000000751400720c */ /* 0x040fe20003fc5270 */
[----:B------:R-:W-:Y:S01]  /*1d40*/  @!P2 FFMA R90, R83, R116, R90 ;  /* 0x00000074535aa223 */ /* 0x000fe2000000005a */
[C---:B------:R-:W-:Y:S01]  /*1d50*/  ISETP.NE.AND P2, PT, R20.reuse, R89, PT ;  /* 0x000000591400720c */ /* 0x040fe20003f45270 */
[----:B------:R-:W-:Y:S01]  /*1d60*/  @!P0 FFMA R10, R85, R17, R10 ;  /* 0x00000011550a8223 */ /* 0x000fe2000000000a */
[----:B------:R-:W-:-:S02]  /*1d70*/  ISETP.NE.AND P1, PT, R20, R91, PT ;  /* 0x0000005b1400720c */ /* 0x000fc40003f25270 */
[----:B------:R-:W-:Y:S01]  /*1d80*/  @!P5 FFMA R11, R84, R17, R11 ;  /* 0x00000011540bd223 */ /* 0x000fe2000000000b */
[----:B------:R-:W-:Y:S01]  /*1d90*/  ISETP.NE.AND P5, PT, R18, R21, PT ;  /* 0x000000151200720c */ /* 0x000fe20003fa5270 */
[----:B------:R-:W-:Y:S01]  /*1da0*/  @!P4 FFMA R9, R86, R17, R9 ;  /* 0x000000115609c223 */ /* 0x000fe20000000009 */
[C---:B------:R-:W-:Y:S01]  /*1db0*/  ISETP.NE.AND P4, PT, R18.reuse, R91, PT ;  /* 0x0000005b1200720c */ /* 0x040fe20003f85270 */
[----:B------:R-:W-:Y:S01]  /*1dc0*/  @!P3 FFMA R12, R83, R17, R12 ;  /* 0x00000011530cb223 */ /* 0x000fe2000000000c */
[----:B------:R-:W-:Y:S02]  /*1dd0*/  ISETP.NE.AND P3, PT, R18, R117, PT ;  /* 0x000000751200720c */ /* 0x000fe40003f65270 */
[----:B------:R-:W-:Y:S01]  /*1de0*/  @!P6 FFMA R9, R86, R17, R9 ;  /* 0x000000115609e223 */ /* 0x000fe20000000009 */
[----:B------:R-:W-:Y:S01]  /*1df0*/  ISETP.NE.AND P6, PT, R18, R89, PT ;  /* 0x000000591200720c */ /* 0x000fe20003fc5270 */
[----:B------:R-:W-:Y:S01]  /*1e00*/  @!P2 FFMA R11, R84, R17, R11 ;  /* 0x00000011540ba223 */ /* 0x000fe2000000000b */
[C---:B--2---:R-:W-:Y:S01]  /*1e10*/  ISETP.NE.AND P2, PT, R16.reuse, R21, PT ;  /* 0x000000151000720c */ /* 0x044fe20003f45270 */
[----:B------:R-:W-:Y:S01]  /*1e20*/  @!P1 FFMA R10, R85, R17, R10 ;  /* 0x00000011550a9223 */ /* 0x000fe2000000000a */
[----:B------:R-:W-:-:S02]  /*1e30*/  ISETP.NE.AND P1, PT, R16, R89, PT ;  /* 0x000000591000720c */ /* 0x000fc40003f25270 */
[-C--:B-1----:R-:W-:Y:S01]  /*1e40*/  @!P5 FFMA R8, R83, R14.reuse, R8 ;  /* 0x0000000e5308d223 */ /* 0x082fe20000000008 */
[C---:B------:R-:W-:Y:S01]  /*1e50*/  ISETP.NE.AND P0, PT, R16.reuse, R91, PT ;  /* 0x0000005b1000720c */ /* 0x040fe20003f05270 */
[-C--:B------:R-:W-:Y:S01]  /*1e60*/  @!P4 FFMA R6, R85, R14.reuse, R6 ;  /* 0x0000000e5506c223 */ /* 0x080fe20000000006 */
[----:B------:R-:W-:Y:S01]  /*1e70*/  ISETP.NE.AND P5, PT, R16, R117, PT ;  /* 0x000000751000720c */ /* 0x000fe20003fa5270 */
[-C--:B------:R-:W-:Y:S01]  /*1e80*/  @!P3 FFMA R5, R86, R14.reuse, R5 ;  /* 0x0000000e5605b223 */ /* 0x080fe20000000005 */
[----:B------:R-:W-:Y:S02]  /*1e90*/  IADD3 R80, PT, PT, R80, 0x88, RZ ;  /* 0x0000008850507810 */ /* 0x000fe40007ffe0ff */
[C---:B------:R-:W-:Y:S01]  /*1ea0*/  @!P6 FFMA R7, R84.reuse, R14, R7 ;  /* 0x0000000e5407e223 */ /* 0x040fe20000000007 */
[----:B------:R-:W-:Y:S01]  /*1eb0*/  MOV R20, R124 ;  /* 0x0000007c00147202 */ /* 0x000fe20000000f00 */
[----:B------:R-:W-:Y:S01]  /*1ec0*/  @!P2 FFMA R8, R83, R14, R8 ;  /* 0x0000000e5308a223 */ /* 0x000fe20000000008 */
[----:B------:R-:W-:Y:S01]  /*1ed0*/  MOV R18, R88 ;  /* 0x0000005800127202 */ /* 0x000fe20000000f00 */
[----:B------:R-:W-:Y:S01]  /*1ee0*/  @!P1 FFMA R7, R84, R14, R7 ;  /* 0x0000000e54079223 */ /* 0x000fe20000000007 */
[----:B------:R-:W-:-:S02]  /*1ef0*/  MOV R17, R119 ;  /* 0x0000007700117202 */ /* 0x000fc40000000f00 */
[----:B------:R-:W-:Y:S01]  /*1f00*/  @!P0 FFMA R6, R85, R14, R6 ;  /* 0x0000000e55068223 */ /* 0x000fe20000000006 */
[----:B------:R-:W-:Y:S01]  /*1f10*/  MOV R16, R90 ;  /* 0x0000005a00107202 */ /* 0x000fe20000000f00 */
[----:B------:R-:W-:Y:S01]  /*1f20*/  @!P5 FFMA R5, R86, R14, R5 ;  /* 0x0000000e5605d223 */ /* 0x000fe20000000005 */
[----:B------:R-:W-:Y:S01]  /*1f30*/  MOV R14, R118 ;  /* 0x00000076000e7202 */ /* 0x000fe20000000f00 */
[----:B------:R-:W-:Y:S06]  /*1f40*/  BRA.U UP0, `(.L_x_3) ;  /* 0xfffffff900807547 */ /* 0x000fec000b83ffff */
[----:B------:R-:W-:Y:S01]  /*1f50*/  IADD3 R22, PT, PT, R22, 0x1, RZ ;  /* 0x0000000116167810 */ /* 0x000fe20007ffe0ff */
[----:B------:R-:W-:Y:S03]  /*1f60*/  BAR.SYNC.DEFER_BLOCKING 0x0 ;  /* 0x0000000000007b1d */ /* 0x000fe60000010000 */
[----:B------:R-:W-:-:S13]  /*1f70*/  ISETP.NE.AND P0, PT, R22, UR4, PT ;  /* 0x0000000416007c0c */ /* 0x000fda000bf05270 */
[----:B------:R-:W-:Y:S05]  /*1f80*/  @P0 BRA `(.L_x_4) ;  /* 0xffffffe800400947 */ /* 0x000fea000383ffff */
.L_x_2:
[----:B------:R-:W0:Y:S01]  /*1f90*/  LDC R22, c[0x0][0x3a8] ;  /* 0x0000ea00ff167b82 */ /* 0x000e220000000800 */
[----:B--2-4-:R-:W-:Y:S02]  /*1fa0*/  LEA R21, R2, R4, 0x5 ;  /* 0x0000000402157211 */ /* 0x014fe400078e28ff */
[----:B-1-3--:R-:W-:-:S05]  /*1fb0*/  LEA R0, R0, R3, 0x5 ;  /* 0x0000000300007211 */ /* 0x00afca00078e28ff */
[----:B------:R-:W1:Y:S01]  /*1fc0*/  LDC.64 R26, c[0x0][0x3a0] ;  /* 0x0000e800ff1a7b82 */ /* 0x000e620000000a00 */
[----:B0-----:R-:W-:-:S05]  /*1fd0*/  IMAD R3, R21, R22, R0 ;  /* 0x0000001615037224 */ /* 0x001fca00078e0200 */
[CC--:B------:R-:W-:Y:S02]  /*1fe0*/  LEA R25, R22.reuse, R3.reuse, 0x4 ;  /* 0x0000000316197211 */ /* 0x0c0fe400078e20ff */
[C---:B------:R-:W-:Y:S01]  /*1ff0*/  LEA R23, R22.reuse, R3, 0x3 ;  /* 0x0000000316177211 */ /* 0x040fe200078e18ff */
[----:B-1----:R-:W-:Y:S01]  /*2000*/  IMAD.WIDE R2, R3, 0x4, R26 ;  /* 0x0000000403027825 */ /* 0x002fe200078e021a */
[----:B------:R-:W-:-:S03]  /*2010*/  LEA R21, R22, R25, 0x3 ;  /* 0x0000001916157211 */ /* 0x000fc600078e18ff */
[--C-:B------:R-:W-:Y:S01]  /*2020*/  IMAD.WIDE R22, R23, 0x4, R26.reuse ;  /* 0x0000000417167825 */ /* 0x100fe200078e021a */
[----:B------:R-:W-:Y:S03]  /*2030*/  STG.E desc[UR6][R2.64], R20 ;  /* 0x0000001402007986 */ /* 0x000fe6000c101906 */
[--C-:B------:R-:W-:Y:S01]  /*2040*/  IMAD.WIDE R24, R25, 0x4, R26.reuse ;  /* 0x0000000419187825 */ /* 0x100fe200078e021a */
[----:B------:R-:W-:Y:S03]  /*2050*/  STG.E desc[UR6][R22.64], R19 ;  /* 0x0000001316007986 */ /* 0x000fe6000c101906 */
[----:B------:R-:W-:Y:S01]  /*2060*/  IMAD.WIDE R26, R21, 0x4, R26 ;  /* 0x00000004151a7825 */ /* 0x000fe200078e021a */
[----:B------:R-:W-:Y:S04]  /*2070*/  STG.E desc[UR6][R24.64], R18 ;  /* 0x0000001218007986 */ /* 0x000fe8000c101906 */
        /* <DEDUP_REMOVED lines=12> */
[----:B------:R-:W-:Y:S01]  /*2140*/  STG.E desc[UR6][R26.64+0x60], R5 ;  /* 0x000060051a007986 */ /* 0x000fe2000c101906 */
[----:B------:R-:W-:Y:S05]  /*2150*/  EXIT ;  /* 0x000000000000794d */ /* 0x000fea0003800000 */
.L_x_5:
        /* <DEDUP_REMOVED lines=10> */
.L_x_7:


//--------------------- .nv.shared._ZN18mamtorch_kernel_v545fullyconnected_backward_argBTlike_cuda_kernelEPKfS1_PKiS3_Pfiii --------------------------
	.section	.nv.shared._ZN18mamtorch_kernel_v545fullyconnected_backward_argBTlike_cuda_kernelEPKfS1_PKiS3_Pfiii,"aw",@nobits
	.sectionflags	@""
	.align	4
.nv.shared._ZN18mamtorch_kernel_v545fullyconnected_backward_argBTlike_cuda_kernelEPKfS1_PKiS3_Pfiii:
	.zero		13824


//--------------------- .nv.shared.reserved.0     --------------------------
	.section	.nv.shared.reserved.0,"aw",@nobits
	.weak		__nv_reservedSMEM_offset_0_alias
	.size		__nv_reservedSMEM_offset_0_alias, 0, 64
	.other		__nv_reservedSMEM_offset_0_alias,@"STO_CUDA_RESERVED_SHARED STV_DEFAULT"
__nv_reservedSMEM_offset_0_alias:
	.zero		0
	.zero		64


//--------------------- .nv.shared._ZN18mamtorch_kernel_v544fullyconnected_backward_argAlike_cuda_kernelEPKfS1_PKiS3_Pfiii --------------------------
	.section	.nv.shared._ZN18mamtorch_kernel_v544fullyconnected_backward_argAlike_cuda_kernelEPKfS1_PKiS3_Pfiii,"aw",@nobits
	.sectionflags	@""
	.align	4
.nv.shared._ZN18mamtorch_kernel_v544fullyconnected_backward_argAlike_cuda_kernelEPKfS1_PKiS3_Pfiii:
	.zero		18176


//--------------------- .nv.constant0._ZN18mamtorch_kernel_v545fullyconnected_backward_argBTlike_cuda_kernelEPKfS1_PKiS3_Pfiii --------------------------
	.section	.nv.constant0._ZN18mamtorch_kernel_v545fullyconnected_backward_argBTlike_cuda_kernelEPKfS1_PKiS3_Pfiii,"a",@progbits
	.sectionflags	@""
	.align	4
.nv.constant0._ZN18mamtorch_kernel_v545fullyconnected_backward_argBTlike_cuda_kernelEPKfS1_PKiS3_Pfiii:
	.zero		948


//--------------------- .nv.constant0._ZN18mamtorch_kernel_v544fullyconnected_backward_argAlike_cuda_kernelEPKfS1_PKiS3_Pfiii --------------------------
	.section	.nv.constant0._ZN18mamtorch_kernel_v544fullyconnected_backward_argAlike_cuda_kernelEPKfS1_PKiS3_Pfiii,"a",@progbits
	.sectionflags	@""
	.align	4
.nv.constant0._ZN18mamtorch_kernel_v544fullyconnected_backward_argAlike_cuda_kernelEPKfS1_PKiS3_Pfiii:
	.zero		948


//--------------------- SYMBOLS --------------------------

	.type		.nv.reservedSmem.offset0,@object
	.size		.nv.reservedSmem.offset0,0x4
	.type		.nv.reservedSmem.cap,@object
	.size		.nv.reservedSmem.cap,0x4
